//
// Generated by NVIDIA NVVM Compiler
//
// Compiler Build ID: CL-36424714
// Cuda compilation tools, release 13.0, V13.0.88
// Based on NVVM 20.0.0
//

.version 9.0
.target sm_100
.address_size 64

	// .globl	_Z54flashattn_fused_wmma_16x16_batched_softmax_warp_kernelPK6__halfS1_S1_Pfif
// _ZZ54flashattn_fused_wmma_16x16_batched_softmax_warp_kernelPK6__halfS1_S1_PfifE8s_scores has been demoted
// _ZZ54flashattn_fused_wmma_16x16_batched_softmax_warp_kernelPK6__halfS1_S1_PfifE7s_probs has been demoted
// _ZZ54flashattn_fused_wmma_16x16_batched_softmax_warp_kernelPK6__halfS1_S1_PfifE9s_probs_h has been demoted

.visible .entry _Z54flashattn_fused_wmma_16x16_batched_softmax_warp_kernelPK6__halfS1_S1_Pfif(
	.param .u64 .ptr .align 1 _Z54flashattn_fused_wmma_16x16_batched_softmax_warp_kernelPK6__halfS1_S1_Pfif_param_0,
	.param .u64 .ptr .align 1 _Z54flashattn_fused_wmma_16x16_batched_softmax_warp_kernelPK6__halfS1_S1_Pfif_param_1,
	.param .u64 .ptr .align 1 _Z54flashattn_fused_wmma_16x16_batched_softmax_warp_kernelPK6__halfS1_S1_Pfif_param_2,
	.param .u64 .ptr .align 1 _Z54flashattn_fused_wmma_16x16_batched_softmax_warp_kernelPK6__halfS1_S1_Pfif_param_3,
	.param .u32 _Z54flashattn_fused_wmma_16x16_batched_softmax_warp_kernelPK6__halfS1_S1_Pfif_param_4,
	.param .f32 _Z54flashattn_fused_wmma_16x16_batched_softmax_warp_kernelPK6__halfS1_S1_Pfif_param_5
)
{
	.reg .pred 	%p<35>;
	.reg .b16 	%rs<6>;
	.reg .b32 	%r<153>;
	.reg .b32 	%f<91>;
	.reg .b64 	%rd<15>;
	// demoted variable
	.shared .align 4 .b8 _ZZ54flashattn_fused_wmma_16x16_batched_softmax_warp_kernelPK6__halfS1_S1_PfifE8s_scores[1024];
	// demoted variable
	.shared .align 4 .b8 _ZZ54flashattn_fused_wmma_16x16_batched_softmax_warp_kernelPK6__halfS1_S1_PfifE7s_probs[1024];
	// demoted variable
	.shared .align 2 .b8 _ZZ54flashattn_fused_wmma_16x16_batched_softmax_warp_kernelPK6__halfS1_S1_PfifE9s_probs_h[512];
	ld.param.u64 	%rd3, [_Z54flashattn_fused_wmma_16x16_batched_softmax_warp_kernelPK6__halfS1_S1_Pfif_param_0];
	ld.param.u64 	%rd4, [_Z54flashattn_fused_wmma_16x16_batched_softmax_warp_kernelPK6__halfS1_S1_Pfif_param_1];
	ld.param.u64 	%rd5, [_Z54flashattn_fused_wmma_16x16_batched_softmax_warp_kernelPK6__halfS1_S1_Pfif_param_2];
	ld.param.u64 	%rd6, [_Z54flashattn_fused_wmma_16x16_batched_softmax_warp_kernelPK6__halfS1_S1_Pfif_param_3];
	ld.param.u32 	%r38, [_Z54flashattn_fused_wmma_16x16_batched_softmax_warp_kernelPK6__halfS1_S1_Pfif_param_4];
	ld.param.f32 	%f13, [_Z54flashattn_fused_wmma_16x16_batched_softmax_warp_kernelPK6__halfS1_S1_Pfif_param_5];
	mov.u32 	%r1, %ctaid.x;
	setp.ge.s32 	%p1, %r1, %r38;
	@%p1 bra 	$L__BB0_23;
	cvta.to.global.u64 	%rd7, %rd3;
	cvta.to.global.u64 	%rd8, %rd4;
	cvta.to.global.u64 	%rd9, %rd5;
	cvta.to.global.u64 	%rd10, %rd6;
	shl.b32 	%r40, %r1, 8;
	mul.wide.u32 	%rd11, %r40, 2;
	add.s64 	%rd12, %rd7, %rd11;
	add.s64 	%rd13, %rd8, %rd11;
	add.s64 	%rd1, %rd9, %rd11;
	mul.wide.u32 	%rd14, %r40, 4;
	add.s64 	%rd2, %rd10, %rd14;
	mov.b32 	%r41, 16;
	wmma.load.a.sync.aligned.row.m16n16k16.global.f16 	{%r42, %r43, %r44, %r45, %r46, %r47, %r48, %r49}, [%rd12], %r41;
	wmma.load.b.sync.aligned.row.m16n16k16.global.f16 	{%r50, %r51, %r52, %r53, %r54, %r55, %r56, %r57}, [%rd13], %r41;
	mov.f32 	%f14, 0f00000000;
	wmma.mma.sync.aligned.row.row.m16n16k16.f32.f32 {%f15, %f16, %f17, %f18, %f19, %f20, %f21, %f22}, {%r42, %r43, %r44, %r45, %r46, %r47, %r48, %r49}, {%r50, %r51, %r52, %r53, %r54, %r55, %r56, %r57}, {%f14, %f14, %f14, %f14, %f14, %f14, %f14, %f14};
	mov.u32 	%r58, _ZZ54flashattn_fused_wmma_16x16_batched_softmax_warp_kernelPK6__halfS1_S1_PfifE8s_scores;
	wmma.store.d.sync.aligned.row.m16n16k16.shared.f32 	[%r58], {%f15, %f16, %f17, %f18, %f19, %f20, %f21, %f22}, %r41;
	bar.sync 	0;
	mov.u32 	%r152, %tid.x;
	and.b32  	%r3, %r152, 31;
	mov.b32 	%r145, 0;
$L__BB0_2:
	setp.gt.u32 	%p2, %r3, 15;
	shl.b32 	%r59, %r145, 4;
	add.s32 	%r5, %r59, %r3;
	shl.b32 	%r60, %r5, 2;
	add.s32 	%r6, %r58, %r60;
	mov.f32 	%f87, 0fFF800000;
	@%p2 bra 	$L__BB0_4;
	ld.shared.f32 	%f24, [%r6];
	mul.f32 	%f87, %f13, %f24;
$L__BB0_4:
	setp.gt.u32 	%p3, %r3, 15;
	mov.b32 	%r62, %f87;
	shfl.sync.bfly.b32	%r63|%p4, %r62, 16, 31, -1;
	mov.b32 	%f26, %r63;
	max.f32 	%f27, %f87, %f26;
	mov.b32 	%r64, %f27;
	shfl.sync.bfly.b32	%r65|%p5, %r64, 8, 31, -1;
	mov.b32 	%f28, %r65;
	max.f32 	%f29, %f27, %f28;
	mov.b32 	%r66, %f29;
	shfl.sync.bfly.b32	%r67|%p6, %r66, 4, 31, -1;
	mov.b32 	%f30, %r67;
	max.f32 	%f31, %f29, %f30;
	mov.b32 	%r68, %f31;
	shfl.sync.bfly.b32	%r69|%p7, %r68, 2, 31, -1;
	mov.b32 	%f32, %r69;
	max.f32 	%f33, %f31, %f32;
	mov.b32 	%r70, %f33;
	shfl.sync.bfly.b32	%r71|%p8, %r70, 1, 31, -1;
	mov.b32 	%f34, %r71;
	max.f32 	%f3, %f33, %f34;
	mov.f32 	%f88, 0f00000000;
	@%p3 bra 	$L__BB0_6;
	sub.f32 	%f35, %f87, %f3;
	mul.f32 	%f36, %f35, 0f3FB8AA3B;
	ex2.approx.f32 	%f88, %f36;
$L__BB0_6:
	setp.gt.u32 	%p9, %r3, 15;
	mov.b32 	%r72, %f88;
	shfl.sync.bfly.b32	%r73|%p10, %r72, 16, 31, -1;
	mov.b32 	%f37, %r73;
	add.f32 	%f38, %f88, %f37;
	mov.b32 	%r74, %f38;
	shfl.sync.bfly.b32	%r75|%p11, %r74, 8, 31, -1;
	mov.b32 	%f39, %r75;
	add.f32 	%f40, %f38, %f39;
	mov.b32 	%r76, %f40;
	shfl.sync.bfly.b32	%r77|%p12, %r76, 4, 31, -1;
	mov.b32 	%f41, %r77;
	add.f32 	%f42, %f40, %f41;
	mov.b32 	%r78, %f42;
	shfl.sync.bfly.b32	%r79|%p13, %r78, 2, 31, -1;
	mov.b32 	%f43, %r79;
	add.f32 	%f44, %f42, %f43;
	mov.b32 	%r80, %f44;
	shfl.sync.bfly.b32	%r81|%p14, %r80, 1, 31, -1;
	mov.b32 	%f45, %r81;
	add.f32 	%f6, %f44, %f45;
	mov.u32 	%r83, _ZZ54flashattn_fused_wmma_16x16_batched_softmax_warp_kernelPK6__halfS1_S1_PfifE7s_probs;
	add.s32 	%r7, %r83, %r60;
	@%p9 bra 	$L__BB0_8;
	add.f32 	%f46, %f6, 0f358637BD;
	div.rn.f32 	%f47, %f88, %f46;
	st.shared.f32 	[%r7], %f47;
$L__BB0_8:
	setp.gt.u32 	%p15, %r3, 15;
	mov.f32 	%f89, 0fFF800000;
	@%p15 bra 	$L__BB0_10;
	ld.shared.f32 	%f49, [%r6+64];
	mul.f32 	%f89, %f13, %f49;
$L__BB0_10:
	setp.gt.u32 	%p16, %r3, 15;
	mov.b32 	%r84, %f89;
	shfl.sync.bfly.b32	%r85|%p17, %r84, 16, 31, -1;
	mov.b32 	%f51, %r85;
	max.f32 	%f52, %f89, %f51;
	mov.b32 	%r86, %f52;
	shfl.sync.bfly.b32	%r87|%p18, %r86, 8, 31, -1;
	mov.b32 	%f53, %r87;
	max.f32 	%f54, %f52, %f53;
	mov.b32 	%r88, %f54;
	shfl.sync.bfly.b32	%r89|%p19, %r88, 4, 31, -1;
	mov.b32 	%f55, %r89;
	max.f32 	%f56, %f54, %f55;
	mov.b32 	%r90, %f56;
	shfl.sync.bfly.b32	%r91|%p20, %r90, 2, 31, -1;
	mov.b32 	%f57, %r91;
	max.f32 	%f58, %f56, %f57;
	mov.b32 	%r92, %f58;
	shfl.sync.bfly.b32	%r93|%p21, %r92, 1, 31, -1;
	mov.b32 	%f59, %r93;
	max.f32 	%f9, %f58, %f59;
	mov.f32 	%f90, 0f00000000;
	@%p16 bra 	$L__BB0_12;
	sub.f32 	%f60, %f89, %f9;
	mul.f32 	%f61, %f60, 0f3FB8AA3B;
	ex2.approx.f32 	%f90, %f61;
$L__BB0_12:
	setp.gt.u32 	%p22, %r3, 15;
	mov.b32 	%r94, %f90;
	shfl.sync.bfly.b32	%r95|%p23, %r94, 16, 31, -1;
	mov.b32 	%f62, %r95;
	add.f32 	%f63, %f90, %f62;
	mov.b32 	%r96, %f63;
	shfl.sync.bfly.b32	%r97|%p24, %r96, 8, 31, -1;
	mov.b32 	%f64, %r97;
	add.f32 	%f65, %f63, %f64;
	mov.b32 	%r98, %f65;
	shfl.sync.bfly.b32	%r99|%p25, %r98, 4, 31, -1;
	mov.b32 	%f66, %r99;
	add.f32 	%f67, %f65, %f66;
	mov.b32 	%r100, %f67;
	shfl.sync.bfly.b32	%r101|%p26, %r100, 2, 31, -1;
	mov.b32 	%f68, %r101;
	add.f32 	%f69, %f67, %f68;
	mov.b32 	%r102, %f69;
	shfl.sync.bfly.b32	%r103|%p27, %r102, 1, 31, -1;
	mov.b32 	%f70, %r103;
	add.f32 	%f12, %f69, %f70;
	@%p22 bra 	$L__BB0_14;
	add.f32 	%f71, %f12, 0f358637BD;
	div.rn.f32 	%f72, %f90, %f71;
	st.shared.f32 	[%r7+64], %f72;
$L__BB0_14:
	add.s32 	%r145, %r145, 2;
	setp.ne.s32 	%p28, %r145, 16;
	@%p28 bra 	$L__BB0_2;
	bar.sync 	0;
	setp.gt.u32 	%p29, %r152, 255;
	@%p29 bra 	$L__BB0_22;
	mov.u32 	%r9, %ntid.x;
	add.s32 	%r104, %r152, %r9;
	max.u32 	%r105, %r104, 256;
	setp.lt.u32 	%p30, %r104, 256;
	selp.u32 	%r106, 1, 0, %p30;
	add.s32 	%r107, %r104, %r106;
	sub.s32 	%r108, %r105, %r107;
	div.u32 	%r109, %r108, %r9;
	add.s32 	%r10, %r109, %r106;
	and.b32  	%r110, %r10, 3;
	setp.eq.s32 	%p31, %r110, 3;
	@%p31 bra 	$L__BB0_19;
	add.s32 	%r111, %r10, 1;
	and.b32  	%r112, %r111, 3;
	shl.b32 	%r113, %r152, 1;
	mov.u32 	%r114, _ZZ54flashattn_fused_wmma_16x16_batched_softmax_warp_kernelPK6__halfS1_S1_PfifE9s_probs_h;
	add.s32 	%r148, %r114, %r113;
	shl.b32 	%r12, %r9, 1;
	shl.b32 	%r115, %r152, 2;
	add.s32 	%r147, %r83, %r115;
	shl.b32 	%r14, %r9, 2;
	neg.s32 	%r146, %r112;
	mad.lo.s32 	%r152, %r9, %r112, %r152;
$L__BB0_18:
	.pragma "nounroll";
	ld.shared.f32 	%f73, [%r147];
	// begin inline asm
	{  cvt.rn.f16.f32 %rs1, %f73;}

	// end inline asm
	st.shared.u16 	[%r148], %rs1;
	add.s32 	%r148, %r148, %r12;
	add.s32 	%r147, %r147, %r14;
	add.s32 	%r146, %r146, 1;
	setp.ne.s32 	%p32, %r146, 0;
	@%p32 bra 	$L__BB0_18;
$L__BB0_19:
	setp.lt.u32 	%p33, %r10, 3;
	@%p33 bra 	$L__BB0_22;
	shl.b32 	%r24, %r9, 2;
	shl.b32 	%r25, %r9, 1;
	shl.b32 	%r117, %r152, 1;
	mov.u32 	%r118, _ZZ54flashattn_fused_wmma_16x16_batched_softmax_warp_kernelPK6__halfS1_S1_PfifE9s_probs_h;
	add.s32 	%r151, %r118, %r117;
	shl.b32 	%r27, %r9, 3;
	mul.lo.s32 	%r28, %r9, 6;
	shl.b32 	%r119, %r152, 2;
	add.s32 	%r150, %r83, %r119;
	shl.b32 	%r30, %r9, 4;
	mul.lo.s32 	%r31, %r9, 12;
$L__BB0_21:
	ld.shared.f32 	%f74, [%r150];
	// begin inline asm
	{  cvt.rn.f16.f32 %rs2, %f74;}

	// end inline asm
	st.shared.u16 	[%r151], %rs2;
	add.s32 	%r121, %r150, %r24;
	ld.shared.f32 	%f75, [%r121];
	// begin inline asm
	{  cvt.rn.f16.f32 %rs3, %f75;}

	// end inline asm
	add.s32 	%r122, %r151, %r25;
	st.shared.u16 	[%r122], %rs3;
	add.s32 	%r123, %r150, %r27;
	ld.shared.f32 	%f76, [%r123];
	// begin inline asm
	{  cvt.rn.f16.f32 %rs4, %f76;}

	// end inline asm
	add.s32 	%r124, %r151, %r24;
	st.shared.u16 	[%r124], %rs4;
	add.s32 	%r125, %r150, %r31;
	ld.shared.f32 	%f77, [%r125];
	// begin inline asm
	{  cvt.rn.f16.f32 %rs5, %f77;}

	// end inline asm
	add.s32 	%r126, %r151, %r28;
	st.shared.u16 	[%r126], %rs5;
	add.s32 	%r152, %r152, %r24;
	add.s32 	%r151, %r151, %r27;
	add.s32 	%r150, %r150, %r30;
	setp.lt.u32 	%p34, %r152, 256;
	@%p34 bra 	$L__BB0_21;
$L__BB0_22:
	bar.sync 	0;
	mov.u32 	%r127, _ZZ54flashattn_fused_wmma_16x16_batched_softmax_warp_kernelPK6__halfS1_S1_PfifE9s_probs_h;
	mov.b32 	%r128, 16;
	wmma.load.a.sync.aligned.row.m16n16k16.shared.f16 	{%r129, %r130, %r131, %r132, %r133, %r134, %r135, %r136}, [%r127], %r128;
	wmma.load.b.sync.aligned.row.m16n16k16.global.f16 	{%r137, %r138, %r139, %r140, %r141, %r142, %r143, %r144}, [%rd1], %r128;
	mov.f32 	%f78, 0f00000000;
	wmma.mma.sync.aligned.row.row.m16n16k16.f32.f32 {%f79, %f80, %f81, %f82, %f83, %f84, %f85, %f86}, {%r129, %r130, %r131, %r132, %r133, %r134, %r135, %r136}, {%r137, %r138, %r139, %r140, %r141, %r142, %r143, %r144}, {%f78, %f78, %f78, %f78, %f78, %f78, %f78, %f78};
	wmma.store.d.sync.aligned.row.m16n16k16.global.f32 	[%rd2], {%f79, %f80, %f81, %f82, %f83, %f84, %f85, %f86}, %r128;
$L__BB0_23:
	ret;

}


// ===== COMPILED SASS (sm_100) =====

	.target	sm_100

	.elftype	@"ET_EXEC"


//--------------------- .note.nv.tkinfo           --------------------------
	.section	.note.nv.tkinfo,"",@"SHT_NOTE"
	.sectionflags	@"SHF_NOTE_NV_TKINFO"
	.tkinfo
        /*0018*/ 	.word	0x00000002
        /*0030*/ 	.string	""
        /*0030*/ 	.string	"ptxas"
        /*0030*/ 	.string	"Cuda compilation tools, release 13.0, V13.0.88"
        /*0030*/ 	.string	"Build cuda_13.0.r13.0/compiler.36424714_0"
        /*0030*/ 	.string	"-arch sm_100 -m 64 "



//--------------------- .note.nv.cuinfo           --------------------------
	.section	.note.nv.cuinfo,"",@"SHT_NOTE"
	.sectionflags	@"SHF_NOTE_NV_CUINFO"
        /*0018*/ 	.short	0x0002
        /*001a*/ 	.short	0x0064
        /*001c*/ 	.short	0x0082
	.zero		2


//--------------------- .nv.info                  --------------------------
	.section	.nv.info,"",@"SHT_CUDA_INFO"
	.align	4


	//----- nvinfo : EIATTR_REGCOUNT
	.align		4
        /*0000*/ 	.byte	0x04, 0x2f
        /*0002*/ 	.short	(.L_1 - .L_0)
	.align		4
.L_0:
        /*0004*/ 	.word	index@(_Z54flashattn_fused_wmma_16x16_batched_softmax_warp_kernelPK6__halfS1_S1_Pfif)
        /*0008*/ 	.word	0x0000001a


	//----- nvinfo : EIATTR_FRAME_SIZE
	.align		4
.L_1:
        /*000c*/ 	.byte	0x04, 0x11
        /*000e*/ 	.short	(.L_3 - .L_2)
	.align		4
.L_2:
        /*0010*/ 	.word	index@($__internal_0_$__cuda_sm3x_div_rn_noftz_f32_slowpath)
        /*0014*/ 	.word	0x00000000


	//----- nvinfo : EIATTR_FRAME_SIZE
	.align		4
.L_3:
        /*0018*/ 	.byte	0x04, 0x11
        /*001a*/ 	.short	(.L_5 - .L_4)
	.align		4
.L_4:
        /*001c*/ 	.word	index@(_Z54flashattn_fused_wmma_16x16_batched_softmax_warp_kernelPK6__halfS1_S1_Pfif)
        /*0020*/ 	.word	0x00000000


	//----- nvinfo : EIATTR_MIN_STACK_SIZE
	.align		4
.L_5:
        /*0024*/ 	.byte	0x04, 0x12
        /*0026*/ 	.short	(.L_7 - .L_6)
	.align		4
.L_6:
        /*0028*/ 	.word	index@(_Z54flashattn_fused_wmma_16x16_batched_softmax_warp_kernelPK6__halfS1_S1_Pfif)
        /*002c*/ 	.word	0x00000000
.L_7:


//--------------------- .nv.compat                --------------------------
	.section	.nv.compat,"",@"SHT_CUDA_COMPAT_INFO"
	.align	4
        /*0000*/ 	.byte	0x02, 0x09, 0x00, 0x00, 0x02, 0x02, 0x01, 0x00, 0x02, 0x05, 0x05, 0x00, 0x03, 0x07, 0x01, 0x01
        /*0010*/ 	.byte	0x02, 0x03, 0x00, 0x00, 0x02, 0x06, 0x01, 0x00, 0x04, 0x0b, 0x08, 0x00, 0x01, 0x00, 0x00, 0x00
        /*0020*/ 	.byte	0x00, 0x00, 0x00, 0x00


//--------------------- .nv.info._Z54flashattn_fused_wmma_16x16_batched_softmax_warp_kernelPK6__halfS1_S1_Pfif --------------------------
	.section	.nv.info._Z54flashattn_fused_wmma_16x16_batched_softmax_warp_kernelPK6__halfS1_S1_Pfif,"",@"SHT_CUDA_INFO"
	.sectionflags	@""
	.align	4


	//----- nvinfo : EIATTR_CUDA_API_VERSION
	.align		4
        /*0000*/ 	.byte	0x04, 0x37
        /*0002*/ 	.short	(.L_9 - .L_8)
.L_8:
        /*0004*/ 	.word	0x00000082


	//----- nvinfo : EIATTR_KPARAM_INFO
	.align		4
.L_9:
        /*0008*/ 	.byte	0x04, 0x17
        /*000a*/ 	.short	(.L_11 - .L_10)
.L_10:
        /*000c*/ 	.word	0x00000000
        /*0010*/ 	.short	0x0005
        /*0012*/ 	.short	0x0024
        /*0014*/ 	.byte	0x00, 0xf0, 0x11, 0x00


	//----- nvinfo : EIATTR_KPARAM_INFO
	.align		4
.L_11:
        /*0018*/ 	.byte	0x04, 0x17
        /*001a*/ 	.short	(.L_13 - .L_12)
.L_12:
        /*001c*/ 	.word	0x00000000
        /*0020*/ 	.short	0x0004
        /*0022*/ 	.short	0x0020
        /*0024*/ 	.byte	0x00, 0xf0, 0x11, 0x00


	//----- nvinfo : EIATTR_KPARAM_INFO
	.align		4
.L_13:
        /*0028*/ 	.byte	0x04, 0x17
        /*002a*/ 	.short	(.L_15 - .L_14)
.L_14:
        /*002c*/ 	.word	0x00000000
        /*0030*/ 	.short	0x0003
        /*0032*/ 	.short	0x0018
        /*0034*/ 	.byte	0x00, 0xf5, 0x21, 0x00


	//----- nvinfo : EIATTR_KPARAM_INFO
	.align		4
.L_15:
        /*0038*/ 	.byte	0x04, 0x17
        /*003a*/ 	.short	(.L_17 - .L_16)
.L_16:
        /*003c*/ 	.word	0x00000000
        /*0040*/ 	.short	0x0002
        /*0042*/ 	.short	0x0010
        /*0044*/ 	.byte	0x00, 0xf5, 0x21, 0x00


	//----- nvinfo : EIATTR_KPARAM_INFO
	.align		4
.L_17:
        /*0048*/ 	.byte	0x04, 0x17
        /*004a*/ 	.short	(.L_19 - .L_18)
.L_18:
        /*004c*/ 	.word	0x00000000
        /*0050*/ 	.short	0x0001
        /*0052*/ 	.short	0x0008
        /*0054*/ 	.byte	0x00, 0xf5, 0x21, 0x00


	//----- nvinfo : EIATTR_KPARAM_INFO
	.align		4
.L_19:
        /*0058*/ 	.byte	0x04, 0x17
        /*005a*/ 	.short	(.L_21 - .L_20)
.L_20:
        /*005c*/ 	.word	0x00000000
        /*0060*/ 	.short	0x0000
        /*0062*/ 	.short	0x0000
        /*0064*/ 	.byte	0x00, 0xf5, 0x21, 0x00


	//----- nvinfo : EIATTR_SPARSE_MMA_MASK
	.align		4
.L_21:
        /*0068*/ 	.byte	0x03, 0x50
        /*006a*/ 	.short	0x0000


	//----- nvinfo : EIATTR_WMMA_USED
	.align		4
        /*006c*/ 	.byte	0x01, 0x2b
	.zero		2


	//----- nvinfo : EIATTR_MAXREG_COUNT
	.align		4
        /*0070*/ 	.byte	0x03, 0x1b
        /*0072*/ 	.short	0x00ff


	//----- nvinfo : EIATTR_NUM_BARRIERS
	.align		4
        /*0074*/ 	.byte	0x02, 0x4c
        /*0076*/ 	.byte	0x01
	.zero		1


	//----- nvinfo : EIATTR_MERCURY_ISA_VERSION
	.align		4
        /*0078*/ 	.byte	0x03, 0x5f
        /*007a*/ 	.short	0x0101


	//----- nvinfo : EIATTR_COOP_GROUP_MASK_REGIDS
	.align		4
        /*007c*/ 	.byte	0x04, 0x29
        /*007e*/ 	.short	(.L_23 - .L_22)


	//   ....[0]....
.L_22:
        /*0080*/ 	.word	0xffffffff


	//   ....[1]....
        /*0084*/ 	.word	0xffffffff


	//   ....[2]....
        /*0088*/ 	.word	0xffffffff


	//   ....[3]....
        /*008c*/ 	.word	0xffffffff


	//   ....[4]....
        /*0090*/ 	.word	0xffffffff


	//   ....[5]....
        /*0094*/ 	.word	0xffffffff


	//   ....[6]....
        /*0098*/ 	.word	0xffffffff


	//   ....[7]....
        /*009c*/ 	.word	0xffffffff


	//   ....[8]....
        /*00a0*/ 	.word	0xffffffff


	//   ....[9]....
        /*00a4*/ 	.word	0xffffffff


	//   ....[10]....
        /*00a8*/ 	.word	0xffffffff


	//   ....[11]....
        /*00ac*/ 	.word	0xffffffff


	//   ....[12]....
        /*00b0*/ 	.word	0xffffffff


	//   ....[13]....
        /*00b4*/ 	.word	0xffffffff


	//   ....[14]....
        /*00b8*/ 	.word	0xffffffff


	//   ....[15]....
        /*00bc*/ 	.word	0xffffffff


	//   ....[16]....
        /*00c0*/ 	.word	0xffffffff


	//   ....[17]....
        /*00c4*/ 	.word	0xffffffff


	//   ....[18]....
        /*00c8*/ 	.word	0xffffffff


	//   ....[19]....
        /*00cc*/ 	.word	0xffffffff


	//----- nvinfo : EIATTR_COOP_GROUP_INSTR_OFFSETS
	.align		4
.L_23:
        /*00d0*/ 	.byte	0x04, 0x28
        /*00d2*/ 	.short	(.L_25 - .L_24)


	//   ....[0]....
.L_24:
        /*00d4*/ 	.word	0x000003f0


	//   ....[1]....
        /*00d8*/ 	.word	0x00000410


	//   ....[2]....
        /*00dc*/ 	.word	0x00000440


	//   ....[3]....
        /*00e0*/ 	.word	0x00000460


	//   ....[4]....
        /*00e4*/ 	.word	0x00000480


	//   ....[5]....
        /*00e8*/ 	.word	0x00000530


	//   ....[6]....
        /*00ec*/ 	.word	0x00000550


	//   ....[7]....
        /*00f0*/ 	.word	0x00000570


	//   ....[8]....
        /*00f4*/ 	.word	0x00000590


	//   ....[9]....
        /*00f8*/ 	.word	0x000005b0


	//   ....[10]....
        /*00fc*/ 	.word	0x00000760


	//   ....[11]....
        /*0100*/ 	.word	0x00000780


	//   ....[12]....
        /*0104*/ 	.word	0x000007b0


	//   ....[13]....
        /*0108*/ 	.word	0x000007d0


	//   ....[14]....
        /*010c*/ 	.word	0x000007f0


	//   ....[15]....
        /*0110*/ 	.word	0x00000890


	//   ....[16]....
        /*0114*/ 	.word	0x000008b0


	//   ....[17]....
        /*0118*/ 	.word	0x000008d0


	//   ....[18]....
        /*011c*/ 	.word	0x000008f0


	//   ....[19]....
        /*0120*/ 	.word	0x00000910


	//----- nvinfo : EIATTR_VRC_CTA_INIT_COUNT
	.align		4
.L_25:
        /*0124*/ 	.byte	0x02, 0x4a
	.zero		1
	.zero		1


	//----- nvinfo : EIATTR_EXIT_INSTR_OFFSETS
	.align		4
        /*0128*/ 	.byte	0x04, 0x1c
        /*012a*/ 	.short	(.L_27 - .L_26)


	//   ....[0]....
.L_26:
        /*012c*/ 	.word	0x00000040


	//   ....[1]....
        /*0130*/ 	.word	0x00001220


	//----- nvinfo : EIATTR_CRS_STACK_SIZE
	.align		4
.L_27:
        /*0134*/ 	.byte	0x04, 0x1e
        /*0136*/ 	.short	(.L_29 - .L_28)
.L_28:
        /*0138*/ 	.word	0x00000000


	//----- nvinfo : EIATTR_CBANK_PARAM_SIZE
	.align		4
.L_29:
        /*013c*/ 	.byte	0x03, 0x19
        /*013e*/ 	.short	0x0028


	//----- nvinfo : EIATTR_PARAM_CBANK
	.align		4
        /*0140*/ 	.byte	0x04, 0x0a
        /*0142*/ 	.short	(.L_31 - .L_30)
	.align		4
.L_30:
        /*0144*/ 	.word	index@(.nv.constant0._Z54flashattn_fused_wmma_16x16_batched_softmax_warp_kernelPK6__halfS1_S1_Pfif)
        /*0148*/ 	.short	0x0380
        /*014a*/ 	.short	0x0028


	//----- nvinfo : EIATTR_SW_WAR
	.align		4
.L_31:
        /*014c*/ 	.byte	0x04, 0x36
        /*014e*/ 	.short	(.L_33 - .L_32)
.L_32:
        /*0150*/ 	.word	0x00000008
.L_33:


//--------------------- .nv.callgraph             --------------------------
	.section	.nv.callgraph,"",@"SHT_CUDA_CALLGRAPH"
	.align	4
	.sectionentsize	8
	.align		4
        /*0000*/ 	.word	0x00000000
	.align		4
        /*0004*/ 	.word	0xffffffff
	.align		4
        /*0008*/ 	.word	0x00000000
	.align		4
        /*000c*/ 	.word	0xfffffffe
	.align		4
        /*0010*/ 	.word	0x00000000
	.align		4
        /*0014*/ 	.word	0xfffffffd
	.align		4
        /*0018*/ 	.word	0x00000000
	.align		4
        /*001c*/ 	.word	0xfffffffc


//--------------------- .text._Z54flashattn_fused_wmma_16x16_batched_softmax_warp_kernelPK6__halfS1_S1_Pfif --------------------------
	.section	.text._Z54flashattn_fused_wmma_16x16_batched_softmax_warp_kernelPK6__halfS1_S1_Pfif,"ax",@progbits
	.align	128
        .global         _Z54flashattn_fused_wmma_16x16_batched_softmax_warp_kernelPK6__halfS1_S1_Pfif
        .type           _Z54flashattn_fused_wmma_16x16_batched_softmax_warp_kernelPK6__halfS1_S1_Pfif,@function
        .size           _Z54flashattn_fused_wmma_16x16_batched_softmax_warp_kernelPK6__halfS1_S1_Pfif,(.L_x_27 - _Z54flashattn_fused_wmma_16x16_batched_softmax_warp_kernelPK6__halfS1_S1_Pfif)
        .other          _Z54flashattn_fused_wmma_16x16_batched_softmax_warp_kernelPK6__halfS1_S1_Pfif,@"STO_CUDA_ENTRY STV_DEFAULT"
_Z54flashattn_fused_wmma_16x16_batched_softmax_warp_kernelPK6__halfS1_S1_Pfif:
.text._Z54flashattn_fused_wmma_16x16_batched_softmax_warp_kernelPK6__halfS1_S1_Pfif:
[----:B------:R-:W-:Y:S08]  /*0000*/  LDC R1, c[0x0][0x37c] ;  /* 0x0000df00ff017b82 */ /* 0x000ff00000000800 */
[----:B------:R-:W0:Y:S08]  /*0010*/  S2UR UR12, SR_CTAID.X ;  /* 0x00000000000c79c3 */ /* 0x000e300000002500 */
[----:B------:R-:W0:Y:S02]  /*0020*/  LDC R0, c[0x0][0x3a0] ;  /* 0x0000e800ff007b82 */ /* 0x000e240000000800 */
[----:B0-----:R-:W-:-:S13]  /*0030*/  ISETP.LE.AND P0, PT, R0, UR12, PT ;  /* 0x0000000c00007c0c */ /* 0x001fda000bf03270 */
[----:B------:R-:W-:Y:S05]  /*0040*/  @P0 EXIT ;  /* 0x000000000000094d */ /* 0x000fea0003800000 */
[----:B------:R-:W0:Y:S01]  /*0050*/  S2R R5, SR_LANEID ;  /* 0x0000000000057919 */ /* 0x000e220000000000 */
[----:B------:R-:W1:Y:S01]  /*0060*/  LDCU.128 UR8, c[0x0][0x380] ;  /* 0x00007000ff0877ac */ /* 0x000e620008000c00 */
[----:B------:R-:W-:Y:S01]  /*0070*/  IMAD.MOV.U32 R3, RZ, RZ, RZ ;  /* 0x000000ffff037224 */ /* 0x000fe200078e00ff */
[----:B------:R-:W-:Y:S01]  /*0080*/  USHF.L.U32 UR12, UR12, 0x8, URZ ;  /* 0x000000080c0c7899 */ /* 0x000fe200080006ff */
[----:B------:R-:W2:Y:S03]  /*0090*/  LDCU.64 UR14, c[0x0][0x358] ;  /* 0x00006b00ff0e77ac */ /* 0x000ea60008000a00 */
[----:B-1----:R-:W-:Y:S01]  /*00a0*/  UIMAD.WIDE.U32 UR4, UR12, 0x2, UR10 ;  /* 0x000000020c0478a5 */ /* 0x002fe2000f8e000a */
[----:B0-----:R-:W-:Y:S02]  /*00b0*/  LOP3.LUT R2, R5, 0x3, RZ, 0xc0, !PT ;  /* 0x0000000305027812 */ /* 0x001fe400078ec0ff */
[----:B------:R-:W-:-:S05]  /*00c0*/  SHF.R.U32.HI R5, RZ, 0x2, R5 ;  /* 0x00000002ff057819 */ /* 0x000fca0000011605 */
[----:B------:R-:W-:-:S03]  /*00d0*/  IMAD.WIDE.U32 R2, R5, 0x8, R2 ;  /* 0x0000000805027825 */ /* 0x000fc600078e0002 */
[----:B------:R-:W-:-:S04]  /*00e0*/  LEA R8, P0, R2, UR4, 0x2 ;  /* 0x0000000402087c11 */ /* 0x000fc8000f8010ff */
[----:B------:R-:W-:-:S05]  /*00f0*/  LEA.HI.X R9, R2, UR5, R3, 0x2, P0 ;  /* 0x0000000502097c11 */ /* 0x000fca00080f1403 */
[----:B--2---:R-:W2:Y:S04]  /*0100*/  LDG.E R0, desc[UR14][R8.64] ;  /* 0x0000000e08007981 */ /* 0x004ea8000c1e1900 */
[----:B------:R-:W3:Y:S04]  /*0110*/  LDG.E R14, desc[UR14][R8.64+0x100] ;  /* 0x0001000e080e7981 */ /* 0x000ee8000c1e1900 */
[----:B------:R-:W4:Y:S04]  /*0120*/  LDG.E R15, desc[UR14][R8.64+0x10] ;  /* 0x0000100e080f7981 */ /* 0x000f28000c1e1900 */
[----:B------:R-:W5:Y:S01]  /*0130*/  LDG.E R16, desc[UR14][R8.64+0x110] ;  /* 0x0001100e08107981 */ /* 0x000f62000c1e1900 */
[----:B------:R-:W-:-:S06]  /*0140*/  UIMAD.WIDE.U32 UR4, UR12, 0x2, UR8 ;  /* 0x000000020c0478a5 */ /* 0x000fcc000f8e0008 */
[----:B------:R-:W-:-:S04]  /*0150*/  LEA R12, P0, R2, UR4, 0x2 ;  /* 0x00000004020c7c11 */ /* 0x000fc8000f8010ff */
[----:B------:R-:W-:-:S05]  /*0160*/  LEA.HI.X R13, R2, UR5, R3, 0x2, P0 ;  /* 0x00000005020d7c11 */ /* 0x000fca00080f1403 */
[----:B------:R-:W5:Y:S04]  /*0170*/  LDG.E R4, desc[UR14][R12.64] ;  /* 0x0000000e0c047981 */ /* 0x000f68000c1e1900 */
[----:B------:R-:W5:Y:S04]  /*0180*/  LDG.E R5, desc[UR14][R12.64+0x100] ;  /* 0x0001000e0c057981 */ /* 0x000f68000c1e1900 */
[----:B------:R-:W5:Y:S04]  /*0190*/  LDG.E R6, desc[UR14][R12.64+0x10] ;  /* 0x0000100e0c067981 */ /* 0x000f68000c1e1900 */
[----:B------:R-:W5:Y:S01]  /*01a0*/  LDG.E R7, desc[UR14][R12.64+0x110] ;  /* 0x0001100e0c077981 */ /* 0x000f62000c1e1900 */
[----:B------:R-:W0:Y:S01]  /*01b0*/  S2UR UR8, SR_CgaCtaId ;  /* 0x00000000000879c3 */ /* 0x000e220000008800 */
[----:B------:R-:W-:-:S02]  /*01c0*/  UMOV UR4, 0x400 ;  /* 0x0000040000047882 */ /* 0x000fc40000000000 */
[----:B0-----:R-:W-:Y:S02]  /*01d0*/  ULEA UR8, UR8, UR4, 0x18 ;  /* 0x0000000408087291 */ /* 0x001fe4000f8ec0ff */
[----:B------:R-:W0:Y:S04]  /*01e0*/  LDCU.128 UR4, c[0x0][0x390] ;  /* 0x00007200ff0477ac */ /* 0x000e280008000c00 */
[----:B------:R-:W-:Y:S01]  /*01f0*/  LEA R3, R2, UR8, 0x3 ;  /* 0x0000000802037c11 */ /* 0x000fe2000f8e18ff */
[----:B0-----:R-:W-:Y:S02]  /*0200*/  UIMAD.WIDE.U32 UR4, UR12, 0x2, UR4 ;  /* 0x000000020c0478a5 */ /* 0x001fe4000f8e0004 */
[----:B------:R-:W-:Y:S01]  /*0210*/  UIMAD.WIDE.U32 UR6, UR12, 0x4, UR6 ;  /* 0x000000040c0678a5 */ /* 0x000fe2000f8e0006 */
[----:B--2---:R-:W-:Y:S04]  /*0220*/  MOVM.16.MT88 R10, R0 ;  /* 0x00000000000a723a */ /* 0x004fe80000000000 */
[----:B---3--:R-:W0:Y:S04]  /*0230*/  MOVM.16.MT88 R11, R14 ;  /* 0x000000000e0b723a */ /* 0x008e280000000000 */
[----:B----4-:R-:W-:Y:S04]  /*0240*/  MOVM.16.MT88 R18, R15 ;  /* 0x000000000f12723a */ /* 0x010fe80000000000 */
[----:B-----5:R-:W1:Y:S01]  /*0250*/  MOVM.16.MT88 R19, R16 ;  /* 0x000000001013723a */ /* 0x020e620000000000 */
[C---:B0-----:R-:W-:Y:S08]  /*0260*/  HMMA.16816.F32 R8, R4.reuse, R10, RZ ;  /* 0x0000000a0408723c */ /* 0x041ff000000018ff */
[----:B-1----:R-:W-:Y:S01]  /*0270*/  HMMA.16816.F32 R20, R4, R18, RZ ;  /* 0x000000120414723c */ /* 0x002fe200000018ff */
[----:B------:R-:W0:Y:S01]  /*0280*/  S2R R4, SR_TID.X ;  /* 0x0000000000047919 */ /* 0x000e220000002100 */
[----:B------:R-:W-:-:S09]  /*0290*/  IMAD.MOV.U32 R5, RZ, RZ, RZ ;  /* 0x000000ffff057224 */ /* 0x000fd200078e00ff */
[----:B------:R1:W-:Y:S04]  /*02a0*/  STS.64 [R3], R8 ;  /* 0x0000000803007388 */ /* 0x0003e80000000a00 */
[----:B------:R1:W-:Y:S04]  /*02b0*/  STS.64 [R3+0x200], R10 ;  /* 0x0002000a03007388 */ /* 0x0003e80000000a00 */
[----:B------:R1:W-:Y:S04]  /*02c0*/  STS.64 [R3+0x20], R20 ;  /* 0x0000201403007388 */ /* 0x0003e80000000a00 */
[----:B------:R1:W-:Y:S01]  /*02d0*/  STS.64 [R3+0x220], R22 ;  /* 0x0002201603007388 */ /* 0x0003e20000000a00 */
[----:B0-----:R-:W-:Y:S01]  /*02e0*/  LOP3.LUT R2, R4, 0x1f, RZ, 0xc0, !PT ;  /* 0x0000001f04027812 */ /* 0x001fe200078ec0ff */
[----:B------:R-:W-:Y:S06]  /*02f0*/  BAR.SYNC.DEFER_BLOCKING 0x0 ;  /* 0x0000000000007b1d */ /* 0x000fec0000010000 */
.L_x_8:
[----:B------:R-:W-:Y:S01]  /*0300*/  ISETP.GT.U32.AND P2, PT, R2, 0xf, PT ;  /* 0x0000000f0200780c */ /* 0x000fe20003f44070 */
[----:B0-----:R-:W-:Y:S01]  /*0310*/  IMAD R7, R5, 0x10, R2 ;  /* 0x0000001005077824 */ /* 0x001fe200078e0202 */
[----:B------:R-:W-:Y:S01]  /*0320*/  PLOP3.LUT P0, PT, PT, PT, PT, 0x80, 0x8 ;  /* 0x000000000008781c */ /* 0x000fe20003f0f070 */
[----:B------:R-:W-:Y:S01]  /*0330*/  IMAD.MOV.U32 R0, RZ, RZ, -0x800000 ;  /* 0xff800000ff007424 */ /* 0x000fe200078e00ff */
[----:B------:R-:W0:Y:S01]  /*0340*/  S2UR UR10, SR_CgaCtaId ;  /* 0x00000000000a79c3 */ /* 0x000e220000008800 */
[----:B------:R-:W-:Y:S01]  /*0350*/  UMOV UR9, 0x400 ;  /* 0x0000040000097882 */ /* 0x000fe20000000000 */
[----:B------:R-:W-:Y:S01]  /*0360*/  LEA R6, R7, UR8, 0x2 ;  /* 0x0000000807067c11 */ /* 0x000fe2000f8e10ff */
[----:B------:R-:W-:Y:S01]  /*0370*/  UIADD3 UR9, UPT, UPT, UR9, 0x400, URZ ;  /* 0x0000040009097890 */ /* 0x000fe2000fffe0ff */
[----:B------:R-:W-:Y:S01]  /*0380*/  VIADD R5, R5, 0x2 ;  /* 0x0000000205057836 */ /* 0x000fe20000000000 */
[----:B------:R-:W-:Y:S04]  /*0390*/  BSSY.RECONVERGENT B0, `(.L_x_0) ;  /* 0x0000035000007945 */ /* 0x000fe80003800200 */
[----:B-1----:R-:W1:Y:S01]  /*03a0*/  @!P2 LDS R3, [R6] ;  /* 0x000000000603a984 */ /* 0x002e620000000800 */
[----:B------:R-:W1:Y:S01]  /*03b0*/  @!P2 LDC R8, c[0x0][0x3a4] ;  /* 0x0000e900ff08ab82 */ /* 0x000e620000000800 */
[----:B0-----:R-:W-:-:S06]  /*03c0*/  ULEA UR9, UR10, UR9, 0x18 ;  /* 0x000000090a097291 */ /* 0x001fcc000f8ec0ff */
[----:B------:R-:W-:Y:S01]  /*03d0*/  LEA R7, R7, UR9, 0x2 ;  /* 0x0000000907077c11 */ /* 0x000fe2000f8e10ff */
[----:B-1----:R-:W-:-:S05]  /*03e0*/  @!P2 FMUL R0, R3, R8 ;  /* 0x000000080300a220 */ /* 0x002fca0000400000 */
[----:B------:R-:W0:Y:S02]  /*03f0*/  SHFL.BFLY PT, R3, R0, 0x10, 0x1f ;  /* 0x0e001f0000037f89 */ /* 0x000e2400000e0000 */
[----:B0-----:R-:W-:-:S05]  /*0400*/  FMNMX R3, R3, R0, !PT ;  /* 0x0000000003037209 */ /* 0x001fca0007800000 */
[----:B------:R-:W0:Y:S02]  /*0410*/  SHFL.BFLY PT, R8, R3, 0x8, 0x1f ;  /* 0x0d001f0003087f89 */ /* 0x000e2400000e0000 */
[----:B0-----:R-:W-:Y:S01]  /*0420*/  FMNMX R8, R3, R8, !PT ;  /* 0x0000000803087209 */ /* 0x001fe20007800000 */
[----:B------:R-:W-:-:S04]  /*0430*/  IMAD.MOV.U32 R3, RZ, RZ, RZ ;  /* 0x000000ffff037224 */ /* 0x000fc800078e00ff */
[----:B------:R-:W0:Y:S02]  /*0440*/  SHFL.BFLY PT, R9, R8, 0x4, 0x1f ;  /* 0x0c801f0008097f89 */ /* 0x000e2400000e0000 */
[----:B0-----:R-:W-:-:S05]  /*0450*/  FMNMX R9, R8, R9, !PT ;  /* 0x0000000908097209 */ /* 0x001fca0007800000 */
[----:B------:R-:W0:Y:S02]  /*0460*/  SHFL.BFLY PT, R10, R9, 0x2, 0x1f ;  /* 0x0c401f00090a7f89 */ /* 0x000e2400000e0000 */
[----:B0-----:R-:W-:-:S05]  /*0470*/  FMNMX R10, R9, R10, !PT ;  /* 0x0000000a090a7209 */ /* 0x001fca0007800000 */
[----:B------:R-:W0:Y:S02]  /*0480*/  SHFL.BFLY PT, R11, R10, 0x1, 0x1f ;  /* 0x0c201f000a0b7f89 */ /* 0x000e2400000e0000 */
[----:B0-----:R-:W-:-:S05]  /*0490*/  FMNMX R11, R10, R11, !PT ;  /* 0x0000000b0a0b7209 */ /* 0x001fca0007800000 */
[----:B------:R-:W-:-:S04]  /*04a0*/  @!P2 FADD R11, -R11, R0 ;  /* 0x000000000b0ba221 */ /* 0x000fc80000000100 */
[----:B------:R-:W-:-:S05]  /*04b0*/  @!P2 FMUL R11, R11, 1.4426950216293334961 ;  /* 0x3fb8aa3b0b0ba820 */ /* 0x000fca0000400000 */
[----:B------:R-:W-:-:S04]  /*04c0*/  @!P2 FSETP.GEU.AND P1, PT, R11, -126, PT ;  /* 0xc2fc00000b00a80b */ /* 0x000fc80003f2e000 */
[----:B------:R-:W-:Y:S02]  /*04d0*/  @!P2 PLOP3.LUT P0, PT, P1, PT, PT, 0x80, 0x8 ;  /* 0x000000000008a81c */ /* 0x000fe40000f0f070 */
[----:B------:R-:W-:-:S11]  /*04e0*/  ISETP.NE.AND P1, PT, R5, 0x10, PT ;  /* 0x000000100500780c */ /* 0x000fd60003f25270 */
[----:B------:R-:W-:-:S04]  /*04f0*/  @!P0 FMUL R11, R11, 0.5 ;  /* 0x3f0000000b0b8820 */ /* 0x000fc80000400000 */
[----:B------:R-:W0:Y:S02]  /*0500*/  @!P2 MUFU.EX2 R0, R11 ;  /* 0x0000000b0000a308 */ /* 0x000e240000000800 */
[----:B0-----:R-:W-:-:S04]  /*0510*/  @!P0 FMUL R0, R0, R0 ;  /* 0x0000000000008220 */ /* 0x001fc80000400000 */
[----:B------:R-:W-:-:S05]  /*0520*/  @!P2 IMAD.MOV.U32 R3, RZ, RZ, R0 ;  /* 0x000000ffff03a224 */ /* 0x000fca00078e0000 */
[----:B------:R-:W0:Y:S02]  /*0530*/  SHFL.BFLY PT, R0, R3, 0x10, 0x1f ;  /* 0x0e001f0003007f89 */ /* 0x000e2400000e0000 */
[----:B0-----:R-:W-:-:S05]  /*0540*/  FADD R0, R0, R3 ;  /* 0x0000000300007221 */ /* 0x001fca0000000000 */
[----:B------:R-:W0:Y:S02]  /*0550*/  SHFL.BFLY PT, R9, R0, 0x8, 0x1f ;  /* 0x0d001f0000097f89 */ /* 0x000e2400000e0000 */
[----:B0-----:R-:W-:-:S05]  /*0560*/  FADD R9, R0, R9 ;  /* 0x0000000900097221 */ /* 0x001fca0000000000 */
[----:B------:R-:W0:Y:S02]  /*0570*/  SHFL.BFLY PT, R8, R9, 0x4, 0x1f ;  /* 0x0c801f0009087f89 */ /* 0x000e2400000e0000 */
[----:B0-----:R-:W-:-:S05]  /*0580*/  FADD R8, R9, R8 ;  /* 0x0000000809087221 */ /* 0x001fca0000000000 */
[----:B------:R-:W0:Y:S02]  /*0590*/  SHFL.BFLY PT, R13, R8, 0x2, 0x1f ;  /* 0x0c401f00080d7f89 */ /* 0x000e2400000e0000 */
[----:B0-----:R-:W-:-:S05]  /*05a0*/  FADD R13, R8, R13 ;  /* 0x0000000d080d7221 */ /* 0x001fca0000000000 */
[----:B------:R-:W0:Y:S02]  /*05b0*/  SHFL.BFLY PT, R10, R13, 0x1, 0x1f ;  /* 0x0c201f000d0a7f89 */ /* 0x000e2400000e0000 */
[----:B0-----:R-:W-:Y:S01]  /*05c0*/  FADD R10, R13, R10 ;  /* 0x0000000a0d0a7221 */ /* 0x001fe20000000000 */
[----:B------:R-:W-:Y:S06]  /*05d0*/  @P2 BRA `(.L_x_1) ;  /* 0x0000000000402947 */ /* 0x000fec0003800000 */
[----:B------:R-:W-:Y:S01]  /*05e0*/  FADD R10, R10, 9.9999999747524270788e-07 ;  /* 0x358637bd0a0a7421 */ /* 0x000fe20000000000 */
[----:B------:R-:W-:Y:S03]  /*05f0*/  BSSY.RECONVERGENT B1, `(.L_x_2) ;  /* 0x000000d000017945 */ /* 0x000fe60003800200 */
[----:B------:R-:W0:Y:S08]  /*0600*/  MUFU.RCP R0, R10 ;  /* 0x0000000a00007308 */ /* 0x000e300000001000 */
[----:B------:R-:W1:Y:S01]  /*0610*/  FCHK P0, R3, R10 ;  /* 0x0000000a03007302 */ /* 0x000e620000000000 */
[----:B0-----:R-:W-:-:S04]  /*0620*/  FFMA R9, -R10, R0, 1 ;  /* 0x3f8000000a097423 */ /* 0x001fc80000000100 */
[----:B------:R-:W-:-:S04]  /*0630*/  FFMA R0, R0, R9, R0 ;  /* 0x0000000900007223 */ /* 0x000fc80000000000 */
[----:B------:R-:W-:-:S04]  /*0640*/  FFMA R8, R0, R3, RZ ;  /* 0x0000000300087223 */ /* 0x000fc800000000ff */
[----:B------:R-:W-:-:S04]  /*0650*/  FFMA R9, -R10, R8, R3 ;  /* 0x000000080a097223 */ /* 0x000fc80000000103 */
[----:B------:R-:W-:Y:S01]  /*0660*/  FFMA R0, R0, R9, R8 ;  /* 0x0000000900007223 */ /* 0x000fe20000000008 */
[----:B-1----:R-:W-:Y:S06]  /*0670*/  @!P0 BRA `(.L_x_3) ;  /* 0x0000000000108947 */ /* 0x002fec0003800000 */
[----:B------:R-:W-:Y:S01]  /*0680*/  IMAD.MOV.U32 R0, RZ, RZ, R3 ;  /* 0x000000ffff007224 */ /* 0x000fe200078e0003 */
[----:B------:R-:W-:Y:S01]  /*0690*/  MOV R8, 0x6c0 ;  /* 0x000006c000087802 */ /* 0x000fe20000000f00 */
[----:B------:R-:W-:-:S07]  /*06a0*/  IMAD.MOV.U32 R3, RZ, RZ, R10 ;  /* 0x000000ffff037224 */ /* 0x000fce00078e000a */
[----:B------:R-:W-:Y:S05]  /*06b0*/  CALL.REL.NOINC `($__internal_0_$__cuda_sm3x_div_rn_noftz_f32_slowpath) ;  /* 0x0000000800dc7944 */ /* 0x000fea0003c00000 */
.L_x_3:
[----:B------:R-:W-:Y:S05]  /*06c0*/  BSYNC.RECONVERGENT B1 ;  /* 0x0000000000017941 */ /* 0x000fea0003800200 */
.L_x_2:
[----:B------:R0:W-:Y:S02]  /*06d0*/  STS [R7], R0 ;  /* 0x0000000007007388 */ /* 0x0001e40000000800 */
.L_x_1:
[----:B------:R-:W-:Y:S05]  /*06e0*/  BSYNC.RECONVERGENT B0 ;  /* 0x0000000000007941 */ /* 0x000fea0003800200 */
.L_x_0:
[----:B------:R-:W-:Y:S01]  /*06f0*/  ISETP.GT.U32.AND P3, PT, R2, 0xf, PT ;  /* 0x0000000f0200780c */ /* 0x000fe20003f64070 */
[----:B0-----:R-:W-:Y:S01]  /*0700*/  IMAD.MOV.U32 R0, RZ, RZ, -0x800000 ;  /* 0xff800000ff007424 */ /* 0x001fe200078e00ff */
[----:B------:R-:W-:Y:S01]  /*0710*/  PLOP3.LUT P0, PT, PT, PT, PT, 0x80, 0x8 ;  /* 0x000000000008781c */ /* 0x000fe20003f0f070 */
[----:B------:R-:W-:Y:S10]  /*0720*/  BSSY.RECONVERGENT B0, `(.L_x_4) ;  /* 0x0000032000007945 */ /* 0x000ff40003800200 */
[----:B------:R-:W0:Y:S01]  /*0730*/  @!P3 LDS R6, [R6+0x40] ;  /* 0x000040000606b984 */ /* 0x000e220000000800 */
[----:B------:R-:W0:Y:S02]  /*0740*/  @!P3 LDC R3, c[0x0][0x3a4] ;  /* 0x0000e900ff03bb82 */ /* 0x000e240000000800 */
[----:B0-----:R-:W-:-:S05]  /*0750*/  @!P3 FMUL R0, R6, R3 ;  /* 0x000000030600b220 */ /* 0x001fca0000400000 */
        /* <DEDUP_REMOVED lines=14> */
[----:B------:R-:W-:-:S13]  /*0840*/  @!P3 PLOP3.LUT P0, PT, P2, PT, PT, 0x80, 0x8 ;  /* 0x000000000008b81c */ /* 0x000fda000170f070 */
        /* <DEDUP_REMOVED lines=25> */
[----:B------:R-:W-:Y:S02]  /*09e0*/  IMAD.MOV.U32 R0, RZ, RZ, R3 ;  /* 0x000000ffff007224 */ /* 0x000fe400078e0003 */
[----:B------:R-:W-:Y:S01]  /*09f0*/  IMAD.MOV.U32 R3, RZ, RZ, R8 ;  /* 0x000000ffff037224 */ /* 0x000fe200078e0008 */
[----:B------:R-:W-:-:S07]  /*0a00*/  MOV R8, 0xa20 ;  /* 0x00000a2000087802 */ /* 0x000fce0000000f00 */
[----:B------:R-:W-:Y:S05]  /*0a10*/  CALL.REL.NOINC `($__internal_0_$__cuda_sm3x_div_rn_noftz_f32_slowpath) ;  /* 0x0000000800047944 */ /* 0x000fea0003c00000 */
.L_x_7:
[----:B------:R-:W-:Y:S05]  /*0a20*/  BSYNC.RECONVERGENT B1 ;  /* 0x0000000000017941 */ /* 0x000fea0003800200 */
.L_x_6:
[----:B------:R0:W-:Y:S02]  /*0a30*/  STS [R7+0x40], R0 ;  /* 0x0000400007007388 */ /* 0x0001e40000000800 */
.L_x_5:
[----:B------:R-:W-:Y:S05]  /*0a40*/  BSYNC.RECONVERGENT B0 ;  /* 0x0000000000007941 */ /* 0x000fea0003800200 */
.L_x_4:
[----:B------:R-:W-:Y:S05]  /*0a50*/  @P1 BRA `(.L_x_8) ;  /* 0xfffffff800281947 */ /* 0x000fea000383ffff */
[----:B------:R-:W-:Y:S01]  /*0a60*/  BAR.SYNC.DEFER_BLOCKING 0x0 ;  /* 0x0000000000007b1d */ /* 0x000fe20000010000 */
[----:B------:R-:W-:-:S05]  /*0a70*/  ISETP.GT.U32.AND P0, PT, R4, 0xff, PT ;  /* 0x000000ff0400780c */ /* 0x000fca0003f04070 */
[----:B------:R-:W-:Y:S08]  /*0a80*/  BSSY.RECONVERGENT B0, `(.L_x_9) ;  /* 0x0000054000007945 */ /* 0x000ff00003800200 */
[----:B------:R-:W-:Y:S05]  /*0a90*/  @P0 BRA `(.L_x_10) ;  /* 0x0000000400480947 */ /* 0x000fea0003800000 */
[----:B------:R-:W1:Y:S01]  /*0aa0*/  LDC R3, c[0x0][0x360] ;  /* 0x0000d800ff037b82 */ /* 0x000e620000000800 */
[----:B------:R-:W-:Y:S01]  /*0ab0*/  BSSY.RECONVERGENT B1, `(.L_x_11) ;  /* 0x000002f000017945 */ /* 0x000fe20003800200 */
[----:B-1----:R-:W1:Y:S01]  /*0ac0*/  I2F.U32.RP R8, R3 ;  /* 0x0000000300087306 */ /* 0x002e620000209000 */
[----:B0-----:R-:W-:Y:S01]  /*0ad0*/  IMAD.IADD R0, R4, 0x1, R3 ;  /* 0x0000000104007824 */ /* 0x001fe200078e0203 */
[----:B------:R-:W-:-:S04]  /*0ae0*/  ISETP.NE.U32.AND P2, PT, R3, RZ, PT ;  /* 0x000000ff0300720c */ /* 0x000fc80003f45070 */
[C---:B------:R-:W-:Y:S02]  /*0af0*/  ISETP.GE.U32.AND P0, PT, R0.reuse, 0x100, PT ;  /* 0x000001000000780c */ /* 0x040fe40003f06070 */
[----:B------:R-:W-:Y:S01]  /*0b00*/  VIMNMX.U32 R5, PT, PT, R0, 0x100, !PT ;  /* 0x0000010000057848 */ /* 0x000fe20007fe0000 */
[----:B-1----:R-:W0:Y:S02]  /*0b10*/  MUFU.RCP R8, R8 ;  /* 0x0000000800087308 */ /* 0x002e240000001000 */
[----:B0-----:R-:W-:-:S06]  /*0b20*/  VIADD R6, R8, 0xffffffe ;  /* 0x0ffffffe08067836 */ /* 0x001fcc0000000000 */
[----:B------:R0:W1:Y:S02]  /*0b30*/  F2I.FTZ.U32.TRUNC.NTZ R7, R6 ;  /* 0x0000000600077305 */ /* 0x000064000021f000 */
[----:B0-----:R-:W-:Y:S02]  /*0b40*/  IMAD.MOV.U32 R6, RZ, RZ, RZ ;  /* 0x000000ffff067224 */ /* 0x001fe400078e00ff */
[----:B-1----:R-:W-:-:S04]  /*0b50*/  IMAD.MOV R2, RZ, RZ, -R7 ;  /* 0x000000ffff027224 */ /* 0x002fc800078e0a07 */
[----:B------:R-:W-:Y:S01]  /*0b60*/  IMAD R9, R2, R3, RZ ;  /* 0x0000000302097224 */ /* 0x000fe200078e02ff */
[----:B------:R-:W-:-:S03]  /*0b70*/  SEL R2, RZ, 0x1, P0 ;  /* 0x00000001ff027807 */ /* 0x000fc60000000000 */
[----:B------:R-:W-:Y:S01]  /*0b80*/  IMAD.HI.U32 R7, R7, R9, R6 ;  /* 0x0000000907077227 */ /* 0x000fe200078e0006 */
[----:B------:R-:W-:-:S05]  /*0b90*/  IADD3 R0, PT, PT, R5, -R0, -R2 ;  /* 0x8000000005007210 */ /* 0x000fca0007ffe802 */
[----:B------:R-:W-:-:S04]  /*0ba0*/  IMAD.HI.U32 R7, R7, R0, RZ ;  /* 0x0000000007077227 */ /* 0x000fc800078e00ff */
[----:B------:R-:W-:-:S04]  /*0bb0*/  IMAD.MOV R5, RZ, RZ, -R7 ;  /* 0x000000ffff057224 */ /* 0x000fc800078e0a07 */
[----:B------:R-:W-:-:S05]  /*0bc0*/  IMAD R0, R3, R5, R0 ;  /* 0x0000000503007224 */ /* 0x000fca00078e0200 */
[----:B------:R-:W-:-:S13]  /*0bd0*/  ISETP.GE.U32.AND P0, PT, R0, R3, PT ;  /* 0x000000030000720c */ /* 0x000fda0003f06070 */
[----:B------:R-:W-:Y:S02]  /*0be0*/  @P0 IMAD.IADD R0, R0, 0x1, -R3 ;  /* 0x0000000100000824 */ /* 0x000fe400078e0a03 */
[----:B------:R-:W-:-:S03]  /*0bf0*/  @P0 VIADD R7, R7, 0x1 ;  /* 0x0000000107070836 */ /* 0x000fc60000000000 */
[----:B------:R-:W-:-:S13]  /*0c00*/  ISETP.GE.U32.AND P1, PT, R0, R3, PT ;  /* 0x000000030000720c */ /* 0x000fda0003f26070 */
[----:B------:R-:W-:Y:S01]  /*0c10*/  @P1 VIADD R7, R7, 0x1 ;  /* 0x0000000107071836 */ /* 0x000fe20000000000 */
[----:B------:R-:W-:-:S05]  /*0c20*/  @!P2 LOP3.LUT R7, RZ, R3, RZ, 0x33, !PT ;  /* 0x00000003ff07a212 */ /* 0x000fca00078e33ff */
[----:B------:R-:W-:-:S05]  /*0c30*/  IMAD.IADD R0, R2, 0x1, R7 ;  /* 0x0000000102007824 */ /* 0x000fca00078e0207 */
[C---:B------:R-:W-:Y:S02]  /*0c40*/  LOP3.LUT R2, R0.reuse, 0x3, RZ, 0xc0, !PT ;  /* 0x0000000300027812 */ /* 0x040fe400078ec0ff */
[----:B------:R-:W-:Y:S02]  /*0c50*/  ISETP.GE.U32.AND P1, PT, R0, 0x3, PT ;  /* 0x000000030000780c */ /* 0x000fe40003f26070 */
[----:B------:R-:W-:-:S13]  /*0c60*/  ISETP.NE.AND P0, PT, R2, 0x3, PT ;  /* 0x000000030200780c */ /* 0x000fda0003f05270 */
[----:B------:R-:W-:Y:S05]  /*0c70*/  @!P0 BRA `(.L_x_12) ;  /* 0x0000000000488947 */ /* 0x000fea0003800000 */
[----:B------:R-:W0:Y:S01]  /*0c80*/  S2UR UR10, SR_CgaCtaId ;  /* 0x00000000000a79c3 */ /* 0x000e220000008800 */
[----:B------:R-:W-:Y:S01]  /*0c90*/  UMOV UR8, 0x400 ;  /* 0x0000040000087882 */ /* 0x000fe20000000000 */
[----:B------:R-:W-:Y:S01]  /*0ca0*/  VIADD R0, R0, 0x1 ;  /* 0x0000000100007836 */ /* 0x000fe20000000000 */
[----:B------:R-:W-:Y:S01]  /*0cb0*/  UIADD3 UR8, UPT, UPT, UR8, 0x800, URZ ;  /* 0x0000080008087890 */ /* 0x000fe2000fffe0ff */
[----:B------:R-:W-:-:S03]  /*0cc0*/  LEA R6, R4, UR9, 0x2 ;  /* 0x0000000904067c11 */ /* 0x000fc6000f8e10ff */
[----:B------:R-:W-:-:S05]  /*0cd0*/  LOP3.LUT R0, R0, 0x3, RZ, 0xc0, !PT ;  /* 0x0000000300007812 */ /* 0x000fca00078ec0ff */
[----:B------:R-:W-:Y:S01]  /*0ce0*/  IMAD.MOV R5, RZ, RZ, -R0 ;  /* 0x000000ffff057224 */ /* 0x000fe200078e0a00 */
[----:B0-----:R-:W-:-:S06]  /*0cf0*/  ULEA UR8, UR10, UR8, 0x18 ;  /* 0x000000080a087291 */ /* 0x001fcc000f8ec0ff */
[----:B------:R-:W-:Y:S01]  /*0d00*/  LEA R2, R4, UR8, 0x1 ;  /* 0x0000000804027c11 */ /* 0x000fe2000f8e08ff */
[----:B------:R-:W-:-:S07]  /*0d10*/  IMAD R4, R0, R3, R4 ;  /* 0x0000000300047224 */ /* 0x000fce00078e0204 */
.L_x_13:
[----:B------:R0:W1:Y:S01]  /*0d20*/  LDS R0, [R6] ;  /* 0x0000000006007984 */ /* 0x0000620000000800 */
[----:B------:R-:W-:-:S05]  /*0d30*/  VIADD R5, R5, 0x1 ;  /* 0x0000000105057836 */ /* 0x000fca0000000000 */
[----:B------:R-:W-:Y:S01]  /*0d40*/  ISETP.NE.AND P0, PT, R5, RZ, PT ;  /* 0x000000ff0500720c */ /* 0x000fe20003f05270 */
[----:B0-----:R-:W-:Y:S01]  /*0d50*/  IMAD R6, R3, 0x4, R6 ;  /* 0x0000000403067824 */ /* 0x001fe200078e0206 */
[----:B-1----:R-:W-:-:S05]  /*0d60*/  F2FP.F16.F32.PACK_AB R0, RZ, R0 ;  /* 0x00000000ff00723e */ /* 0x002fca00000000ff */
[----:B------:R0:W-:Y:S02]  /*0d70*/  STS.U16 [R2], R0 ;  /* 0x0000000002007388 */ /* 0x0001e40000000400 */
[----:B0-----:R-:W-:-:S04]  /*0d80*/  IMAD R2, R3, 0x2, R2 ;  /* 0x0000000203027824 */ /* 0x001fc800078e0202 */
[----:B------:R-:W-:Y:S05]  /*0d90*/  @P0 BRA `(.L_x_13) ;  /* 0xfffffffc00e00947 */ /* 0x000fea000383ffff */
.L_x_12:
[----:B------:R-:W-:Y:S05]  /*0da0*/  BSYNC.RECONVERGENT B1 ;  /* 0x0000000000017941 */ /* 0x000fea0003800200 */
.L_x_11:
[----:B------:R-:W-:Y:S05]  /*0db0*/  @!P1 BRA `(.L_x_10) ;  /* 0x0000000000809947 */ /* 0x000fea0003800000 */
[----:B------:R-:W0:Y:S01]  /*0dc0*/  S2UR UR10, SR_CgaCtaId ;  /* 0x00000000000a79c3 */ /* 0x000e220000008800 */
[----:B------:R-:W-:Y:S01]  /*0dd0*/  UMOV UR8, 0x400 ;  /* 0x0000040000087882 */ /* 0x000fe20000000000 */
[----:B------:R-:W-:Y:S01]  /*0de0*/  LEA R2, R4, UR9, 0x2 ;  /* 0x0000000904027c11 */ /* 0x000fe2000f8e10ff */
[----:B------:R-:W-:-:S04]  /*0df0*/  UIADD3 UR8, UPT, UPT, UR8, 0x800, URZ ;  /* 0x0000080008087890 */ /* 0x000fc8000fffe0ff */
[----:B0-----:R-:W-:-:S06]  /*0e00*/  ULEA UR8, UR10, UR8, 0x18 ;  /* 0x000000080a087291 */ /* 0x001fcc000f8ec0ff */
[----:B------:R-:W-:-:S07]  /*0e10*/  LEA R0, R4, UR8, 0x1 ;  /* 0x0000000804007c11 */ /* 0x000fce000f8e08ff */
.L_x_14:
[----:B-1----:R-:W0:Y:S01]  /*0e20*/  LDS R5, [R2] ;  /* 0x0000000002057984 */ /* 0x002e220000000800 */
[C-C-:B------:R-:W-:Y:S02]  /*0e30*/  IMAD R7, R3.reuse, 0x2, R0.reuse ;  /* 0x0000000203077824 */ /* 0x140fe400078e0200 */
[C---:B------:R-:W-:Y:S02]  /*0e40*/  IMAD R9, R3.reuse, 0x4, R0 ;  /* 0x0000000403097824 */ /* 0x040fe400078e0200 */
[----:B------:R-:W-:-:S05]  /*0e50*/  IMAD R4, R3, 0x4, R4 ;  /* 0x0000000403047824 */ /* 0x000fca00078e0204 */
[----:B------:R-:W-:Y:S02]  /*0e60*/  ISETP.GE.U32.AND P0, PT, R4, 0x100, PT ;  /* 0x000001000400780c */ /* 0x000fe40003f06070 */
[----:B0-----:R-:W-:-:S04]  /*0e70*/  F2FP.F16.F32.PACK_AB R5, RZ, R5 ;  /* 0x00000005ff05723e */ /* 0x001fc800000000ff */
[----:B------:R-:W-:Y:S01]  /*0e80*/  PRMT R10, R5, 0x7610, R10 ;  /* 0x00007610050a7816 */ /* 0x000fe2000000000a */
[----:B------:R-:W-:-:S04]  /*0e90*/  IMAD R5, R3, 0x4, R2 ;  /* 0x0000000403057824 */ /* 0x000fc800078e0202 */
[----:B------:R0:W-:Y:S04]  /*0ea0*/  STS.U16 [R0], R10 ;  /* 0x0000000a00007388 */ /* 0x0001e80000000400 */
[----:B------:R-:W1:Y:S01]  /*0eb0*/  LDS R5, [R5] ;  /* 0x0000000005057984 */ /* 0x000e620000000800 */
[C-C-:B0-----:R-:W-:Y:S02]  /*0ec0*/  IMAD R10, R3.reuse, 0x6, R0.reuse ;  /* 0x00000006030a7824 */ /* 0x141fe400078e0200 */
[----:B------:R-:W-:Y:S01]  /*0ed0*/  IMAD R0, R3, 0x8, R0 ;  /* 0x0000000803007824 */ /* 0x000fe200078e0200 */
[----:B-1----:R-:W-:-:S04]  /*0ee0*/  F2FP.F16.F32.PACK_AB R6, RZ, R5 ;  /* 0x00000005ff06723e */ /* 0x002fc800000000ff */
[----:B------:R-:W-:Y:S01]  /*0ef0*/  PRMT R11, R6, 0x7610, R11 ;  /* 0x00007610060b7816 */ /* 0x000fe2000000000b */
[----:B------:R-:W-:-:S04]  /*0f00*/  IMAD R6, R3, 0x8, R2 ;  /* 0x0000000803067824 */ /* 0x000fc800078e0202 */
[----:B------:R-:W-:Y:S04]  /*0f10*/  STS.U16 [R7], R11 ;  /* 0x0000000b07007388 */ /* 0x000fe80000000400 */
[----:B------:R-:W0:Y:S02]  /*0f20*/  LDS R6, [R6] ;  /* 0x0000000006067984 */ /* 0x000e240000000800 */
[----:B0-----:R-:W-:-:S04]  /*0f30*/  F2FP.F16.F32.PACK_AB R8, RZ, R6 ;  /* 0x00000006ff08723e */ /* 0x001fc800000000ff */
[----:B------:R-:W-:Y:S01]  /*0f40*/  PRMT R12, R8, 0x7610, R12 ;  /* 0x00007610080c7816 */ /* 0x000fe2000000000c */
[C-C-:B------:R-:W-:Y:S02]  /*0f50*/  IMAD R8, R3.reuse, 0xc, R2.reuse ;  /* 0x0000000c03087824 */ /* 0x140fe400078e0202 */
[----:B------:R-:W-:Y:S02]  /*0f60*/  IMAD R2, R3, 0x10, R2 ;  /* 0x0000001003027824 */ /* 0x000fe400078e0202 */
[----:B------:R-:W-:Y:S04]  /*0f70*/  STS.U16 [R9], R12 ;  /* 0x0000000c09007388 */ /* 0x000fe80000000400 */
[----:B------:R-:W0:Y:S02]  /*0f80*/  LDS R8, [R8] ;  /* 0x0000000008087984 */ /* 0x000e240000000800 */
[----:B0-----:R-:W-:-:S05]  /*0f90*/  F2FP.F16.F32.PACK_AB R5, RZ, R8 ;  /* 0x00000008ff05723e */ /* 0x001fca00000000ff */
[----:B------:R1:W-:Y:S01]  /*0fa0*/  STS.U16 [R10], R5 ;  /* 0x000000050a007388 */ /* 0x0003e20000000400 */
[----:B------:R-:W-:Y:S05]  /*0fb0*/  @!P0 BRA `(.L_x_14) ;  /* 0xfffffffc00988947 */ /* 0x000fea000383ffff */
.L_x_10:
[----:B------:R-:W-:Y:S05]  /*0fc0*/  BSYNC.RECONVERGENT B0 ;  /* 0x0000000000007941 */ /* 0x000fea0003800200 */
.L_x_9:
[----:B0-----:R-:W0:Y:S01]  /*0fd0*/  S2R R7, SR_LANEID ;  /* 0x0000000000077919 */ /* 0x001e220000000000 */
[----:B------:R-:W-:Y:S01]  /*0fe0*/  IMAD.MOV.U32 R3, RZ, RZ, RZ ;  /* 0x000000ffff037224 */ /* 0x000fe200078e00ff */
[----:B------:R-:W-:Y:S01]  /*0ff0*/  BAR.SYNC.DEFER_BLOCKING 0x0 ;  /* 0x0000000000007b1d */ /* 0x000fe20000010000 */
[----:B0-----:R-:W-:Y:S02]  /*1000*/  LOP3.LUT R2, R7, 0x3, RZ, 0xc0, !PT ;  /* 0x0000000307027812 */ /* 0x001fe400078ec0ff */
[----:B-1----:R-:W-:-:S05]  /*1010*/  SHF.R.U32.HI R5, RZ, 0x2, R7 ;  /* 0x00000002ff057819 */ /* 0x002fca0000011607 */
[----:B------:R-:W-:-:S03]  /*1020*/  IMAD.WIDE.U32 R2, R5, 0x8, R2 ;  /* 0x0000000805027825 */ /* 0x000fc600078e0002 */
[----:B------:R-:W-:-:S04]  /*1030*/  LEA R4, P0, R2, UR4, 0x2 ;  /* 0x0000000402047c11 */ /* 0x000fc8000f8010ff */
[----:B------:R-:W-:-:S05]  /*1040*/  LEA.HI.X R5, R2, UR5, R3, 0x2, P0 ;  /* 0x0000000502057c11 */ /* 0x000fca00080f1403 */
[----:B------:R-:W2:Y:S04]  /*1050*/  LDG.E R8, desc[UR14][R4.64] ;  /* 0x0000000e04087981 */ /* 0x000ea8000c1e1900 */
[----:B------:R-:W3:Y:S04]  /*1060*/  LDG.E R9, desc[UR14][R4.64+0x100] ;  /* 0x0001000e04097981 */ /* 0x000ee8000c1e1900 */
[----:B------:R-:W4:Y:S04]  /*1070*/  LDG.E R10, desc[UR14][R4.64+0x10] ;  /* 0x0000100e040a7981 */ /* 0x000f28000c1e1900 */
[----:B------:R0:W5:Y:S01]  /*1080*/  LDG.E R11, desc[UR14][R4.64+0x110] ;  /* 0x0001100e040b7981 */ /* 0x000162000c1e1900 */
[----:B------:R-:W1:Y:S01]  /*1090*/  S2UR UR10, SR_CgaCtaId ;  /* 0x00000000000a79c3 */ /* 0x000e620000008800 */
[----:B------:R-:W-:Y:S01]  /*10a0*/  SHF.R.U32.HI R0, RZ, 0x3, R7 ;  /* 0x00000003ff007819 */ /* 0x000fe20000011607 */
[----:B------:R-:W-:Y:S01]  /*10b0*/  UMOV UR8, 0x400 ;  /* 0x0000040000087882 */ /* 0x000fe20000000000 */
[----:B------:R-:W-:Y:S01]  /*10c0*/  LOP3.LUT R6, R7, 0x7, RZ, 0xc0, !PT ;  /* 0x0000000707067812 */ /* 0x000fe200078ec0ff */
[----:B------:R-:W-:-:S02]  /*10d0*/  UIADD3 UR8, UPT, UPT, UR8, 0x800, URZ ;  /* 0x0000080008087890 */ /* 0x000fc4000fffe0ff */
[----:B------:R-:W-:Y:S01]  /*10e0*/  IMAD.SHL.U32 R13, R0, 0x8, RZ ;  /* 0x00000008000d7824 */ /* 0x000fe200078e00ff */
[----:B------:R-:W-:-:S04]  /*10f0*/  SHF.R.U32.HI R0, RZ, 0x4, R7 ;  /* 0x00000004ff007819 */ /* 0x000fc80000011607 */
[----:B------:R-:W-:Y:S01]  /*1100*/  LOP3.LUT R7, R13, 0x8, R6, 0xe2, !PT ;  /* 0x000000080d077812 */ /* 0x000fe200078ee206 */
[----:B------:R-:W-:-:S04]  /*1110*/  IMAD.SHL.U32 R0, R0, 0x8, RZ ;  /* 0x0000000800007824 */ /* 0x000fc800078e00ff */
[----:B------:R-:W-:Y:S01]  /*1120*/  IMAD R0, R7, 0x10, R0 ;  /* 0x0000001007007824 */ /* 0x000fe200078e0200 */
[----:B-1----:R-:W-:-:S06]  /*1130*/  ULEA UR8, UR10, UR8, 0x18 ;  /* 0x000000080a087291 */ /* 0x002fcc000f8ec0ff */
[----:B------:R-:W-:-:S05]  /*1140*/  LEA R0, R0, UR8, 0x1 ;  /* 0x0000000800007c11 */ /* 0x000fca000f8e08ff */
[----:B0-----:R-:W-:Y:S04]  /*1150*/  LDSM.16.M88.4 R4, [R0] ;  /* 0x000000000004783b */ /* 0x001fe80000000200 */
[----:B--2---:R-:W-:Y:S04]  /*1160*/  MOVM.16.MT88 R8, R8 ;  /* 0x000000000808723a */ /* 0x004fe80000000000 */
[----:B---3--:R-:W0:Y:S04]  /*1170*/  MOVM.16.MT88 R9, R9 ;  /* 0x000000000909723a */ /* 0x008e280000000000 */
[----:B----4-:R-:W-:Y:S04]  /*1180*/  MOVM.16.MT88 R10, R10 ;  /* 0x000000000a0a723a */ /* 0x010fe80000000000 */
[----:B-----5:R-:W1:Y:S01]  /*1190*/  MOVM.16.MT88 R11, R11 ;  /* 0x000000000b0b723a */ /* 0x020e620000000000 */
[C---:B0-----:R-:W-:Y:S08]  /*11a0*/  HMMA.16816.F32 R12, R4.reuse, R8, RZ ;  /* 0x00000008040c723c */ /* 0x041ff000000018ff */
[----:B-1----:R-:W-:Y:S01]  /*11b0*/  HMMA.16816.F32 R16, R4, R10, RZ ;  /* 0x0000000a0410723c */ /* 0x002fe200000018ff */
[----:B------:R-:W-:-:S04]  /*11c0*/  LEA R4, P0, R2, UR6, 0x3 ;  /* 0x0000000602047c11 */ /* 0x000fc8000f8018ff */
[----:B------:R-:W-:-:S06]  /*11d0*/  LEA.HI.X R5, R2, UR7, R3, 0x3, P0 ;  /* 0x0000000702057c11 */ /* 0x000fcc00080f1c03 */
[----:B------:R-:W-:Y:S04]  /*11e0*/  STG.E.64 desc[UR14][R4.64], R12 ;  /* 0x0000000c04007986 */ /* 0x000fe8000c101b0e */
[----:B------:R-:W-:Y:S04]  /*11f0*/  STG.E.64 desc[UR14][R4.64+0x200], R14 ;  /* 0x0002000e04007986 */ /* 0x000fe8000c101b0e */
[----:B------:R-:W-:Y:S04]  /*1200*/  STG.E.64 desc[UR14][R4.64+0x20], R16 ;  /* 0x0000201004007986 */ /* 0x000fe8000c101b0e */
[----:B------:R-:W-:Y:S01]  /*1210*/  STG.E.64 desc[UR14][R4.64+0x220], R18 ;  /* 0x0002201204007986 */ /* 0x000fe2000c101b0e */
[----:B------:R-:W-:Y:S05]  /*1220*/  EXIT ;  /* 0x000000000000794d */ /* 0x000fea0003800000 */
        .weak           $__internal_0_$__cuda_sm3x_div_rn_noftz_f32_slowpath
        .type           $__internal_0_$__cuda_sm3x_div_rn_noftz_f32_slowpath,@function
        .size           $__internal_0_$__cuda_sm3x_div_rn_noftz_f32_slowpath,(.L_x_27 - $__internal_0_$__cuda_sm3x_div_rn_noftz_f32_slowpath)
$__internal_0_$__cuda_sm3x_div_rn_noftz_f32_slowpath:
[----:B------:R-:W-:Y:S01]  /*1230*/  SHF.R.U32.HI R10, RZ, 0x17, R3 ;  /* 0x00000017ff0a7819 */ /* 0x000fe20000011603 */
[----:B------:R-:W-:Y:S01]  /*1240*/  BSSY.RECONVERGENT B2, `(.L_x_15) ;  /* 0x0000062000027945 */ /* 0x000fe20003800200 */
[----:B------:R-:W-:Y:S02]  /*1250*/  SHF.R.U32.HI R9, RZ, 0x17, R0 ;  /* 0x00000017ff097819 */ /* 0x000fe40000011600 */
[----:B------:R-:W-:Y:S02]  /*1260*/  LOP3.LUT R14, R10, 0xff, RZ, 0xc0, !PT ;  /* 0x000000ff0a0e7812 */ /* 0x000fe400078ec0ff */
[----:B------:R-:W-:-:S03]  /*1270*/  LOP3.LUT R12, R9, 0xff, RZ, 0xc0, !PT ;  /* 0x000000ff090c7812 */ /* 0x000fc600078ec0ff */
[----:B------:R-:W-:Y:S02]  /*1280*/  VIADD R11, R14, 0xffffffff ;  /* 0xffffffff0e0b7836 */ /* 0x000fe40000000000 */
[----:B------:R-:W-:-:S03]  /*1290*/  VIADD R10, R12, 0xffffffff ;  /* 0xffffffff0c0a7836 */ /* 0x000fc60000000000 */
[----:B------:R-:W-:-:S04]  /*12a0*/  ISETP.GT.U32.AND P0, PT, R11, 0xfd, PT ;  /* 0x000000fd0b00780c */ /* 0x000fc80003f04070 */
[----:B------:R-:W-:-:S13]  /*12b0*/  ISETP.GT.U32.OR P0, PT, R10, 0xfd, P0 ;  /* 0x000000fd0a00780c */ /* 0x000fda0000704470 */
[----:B------:R-:W-:Y:S01]  /*12c0*/  @!P0 IMAD.MOV.U32 R9, RZ, RZ, RZ ;  /* 0x000000ffff098224 */ /* 0x000fe200078e00ff */
[----:B------:R-:W-:Y:S06]  /*12d0*/  @!P0 BRA `(.L_x_16) ;  /* 0x00000000005c8947 */ /* 0x000fec0003800000 */
[----:B------:R-:W-:Y:S02]  /*12e0*/  FSETP.GTU.FTZ.AND P0, PT, |R0|, +INF , PT ;  /* 0x7f8000000000780b */ /* 0x000fe40003f1c200 */
[----:B------:R-:W-:-:S04]  /*12f0*/  FSETP.GTU.FTZ.AND P2, PT, |R3|, +INF , PT ;  /* 0x7f8000000300780b */ /* 0x000fc80003f5c200 */
[----:B------:R-:W-:-:S13]  /*1300*/  PLOP3.LUT P0, PT, P0, P2, PT, 0xf8, 0x8f ;  /* 0x00000000008f781c */ /* 0x000fda0000705f70 */
[----:B------:R-:W-:Y:S05]  /*1310*/  @P0 BRA `(.L_x_17) ;  /* 0x00000004004c0947 */ /* 0x000fea0003800000 */
[----:B------:R-:W-:-:S13]  /*1320*/  LOP3.LUT P0, RZ, R3, 0x7fffffff, R0, 0xc8, !PT ;  /* 0x7fffffff03ff7812 */ /* 0x000fda000780c800 */
[----:B------:R-:W-:Y:S05]  /*1330*/  @!P0 BRA `(.L_x_18) ;  /* 0x00000004003c8947 */ /* 0x000fea0003800000 */
[C---:B------:R-:W-:Y:S02]  /*1340*/  FSETP.NEU.FTZ.AND P3, PT, |R0|.reuse, +INF , PT ;  /* 0x7f8000000000780b */ /* 0x040fe40003f7d200 */
[----:B------:R-:W-:Y:S02]  /*1350*/  FSETP.NEU.FTZ.AND P2, PT, |R3|, +INF , PT ;  /* 0x7f8000000300780b */ /* 0x000fe40003f5d200 */
[----:B------:R-:W-:-:S11]  /*1360*/  FSETP.NEU.FTZ.AND P0, PT, |R0|, +INF , PT ;  /* 0x7f8000000000780b */ /* 0x000fd60003f1d200 */
[----:B------:R-:W-:Y:S05]  /*1370*/  @!P2 BRA !P3, `(.L_x_18) ;  /* 0x00000004002ca947 */ /* 0x000fea0005800000 */
[----:B------:R-:W-:-:S04]  /*1380*/  LOP3.LUT P3, RZ, R0, 0x7fffffff, RZ, 0xc0, !PT ;  /* 0x7fffffff00ff7812 */ /* 0x000fc8000786c0ff */
[----:B------:R-:W-:-:S13]  /*1390*/  PLOP3.LUT P2, PT, P2, P3, PT, 0x2f, 0xf2 ;  /* 0x0000000000f2781c */ /* 0x000fda0001746577 */
[----:B------:R-:W-:Y:S05]  /*13a0*/  @P2 BRA `(.L_x_19) ;  /* 0x0000000400182947 */ /* 0x000fea0003800000 */
[----:B------:R-:W-:-:S04]  /*13b0*/  LOP3.LUT P2, RZ, R3, 0x7fffffff, RZ, 0xc0, !PT ;  /* 0x7fffffff03ff7812 */ /* 0x000fc8000784c0ff */
[----:B------:R-:W-:-:S13]  /*13c0*/  PLOP3.LUT P0, PT, P0, P2, PT, 0x2f, 0xf2 ;  /* 0x0000000000f2781c */ /* 0x000fda0000704577 */
[----:B------:R-:W-:Y:S05]  /*13d0*/  @P0 BRA `(.L_x_20) ;  /* 0x0000000400000947 */ /* 0x000fea0003800000 */
[----:B------:R-:W-:Y:S02]  /*13e0*/  ISETP.GE.AND P0, PT, R10, RZ, PT ;  /* 0x000000ff0a00720c */ /* 0x000fe40003f06270 */
[----:B------:R-:W-:-:S11]  /*13f0*/  ISETP.GE.AND P2, PT, R11, RZ, PT ;  /* 0x000000ff0b00720c */ /* 0x000fd60003f46270 */
[----:B------:R-:W-:Y:S02]  /*1400*/  @P0 IMAD.MOV.U32 R9, RZ, RZ, RZ ;  /* 0x000000ffff090224 */ /* 0x000fe400078e00ff */
[----:B------:R-:W-:Y:S01]  /*1410*/  @!P0 FFMA R0, R0, 1.84467440737095516160e+19, RZ ;  /* 0x5f80000000008823 */ /* 0x000fe200000000ff */
[----:B------:R-:W-:Y:S02]  /*1420*/  @!P0 IMAD.MOV.U32 R9, RZ, RZ, -0x40 ;  /* 0xffffffc0ff098424 */ /* 0x000fe400078e00ff */
[----:B------:R-:W-:Y:S02]  /*1430*/  @!P2 FFMA R3, R3, 1.84467440737095516160e+19, RZ ;  /* 0x5f8000000303a823 */ /* 0x000fe400000000ff */
[----:B------:R-:W-:-:S07]  /*1440*/  @!P2 VIADD R9, R9, 0x40 ;  /* 0x000000400909a836 */ /* 0x000fce0000000000 */
.L_x_16:
[----:B------:R-:W-:Y:S01]  /*1450*/  LEA R10, R14, 0xc0800000, 0x17 ;  /* 0xc08000000e0a7811 */ /* 0x000fe200078eb8ff */
[----:B------:R-:W-:Y:S04]  /*1460*/  BSSY.RECONVERGENT B3, `(.L_x_21) ;  /* 0x0000036000037945 */ /* 0x000fe80003800200 */
[----:B------:R-:W-:Y:S02]  /*1470*/  IMAD.IADD R10, R3, 0x1, -R10 ;  /* 0x00000001030a7824 */ /* 0x000fe400078e0a0a */
[----:B------:R-:W-:Y:S02]  /*1480*/  VIADD R3, R12, 0xffffff81 ;  /* 0xffffff810c037836 */ /* 0x000fe40000000000 */
[----:B------:R0:W1:Y:S01]  /*1490*/  MUFU.RCP R11, R10 ;  /* 0x0000000a000b7308 */ /* 0x0000620000001000 */
[----:B------:R-:W-:Y:S01]  /*14a0*/  FADD.FTZ R13, -R10, -RZ ;  /* 0x800000ff0a0d7221 */ /* 0x000fe20000010100 */
[C---:B------:R-:W-:Y:S01]  /*14b0*/  IMAD R0, R3.reuse, -0x800000, R0 ;  /* 0xff80000003007824 */ /* 0x040fe200078e0200 */
[----:B0-----:R-:W-:-:S05]  /*14c0*/  IADD3 R10, PT, PT, R3, 0x7f, -R14 ;  /* 0x0000007f030a7810 */ /* 0x001fca0007ffe80e */
[----:B------:R-:W-:Y:S02]  /*14d0*/  IMAD.IADD R10, R10, 0x1, R9 ;  /* 0x000000010a0a7824 */ /* 0x000fe400078e0209 */
[----:B-1----:R-:W-:-:S04]  /*14e0*/  FFMA R12, R11, R13, 1 ;  /* 0x3f8000000b0c7423 */ /* 0x002fc8000000000d */
[----:B------:R-:W-:-:S04]  /*14f0*/  FFMA R16, R11, R12, R11 ;  /* 0x0000000c0b107223 */ /* 0x000fc8000000000b */
[----:B------:R-:W-:-:S04]  /*1500*/  FFMA R11, R0, R16, RZ ;  /* 0x00000010000b7223 */ /* 0x000fc800000000ff */
[----:B------:R-:W-:-:S04]  /*1510*/  FFMA R12, R13, R11, R0 ;  /* 0x0000000b0d0c7223 */ /* 0x000fc80000000000 */
[----:B------:R-:W-:-:S04]  /*1520*/  FFMA R11, R16, R12, R11 ;  /* 0x0000000c100b7223 */ /* 0x000fc8000000000b */
[----:B------:R-:W-:-:S04]  /*1530*/  FFMA R12, R13, R11, R0 ;  /* 0x0000000b0d0c7223 */ /* 0x000fc80000000000 */
[----:B------:R-:W-:-:S05]  /*1540*/  FFMA R0, R16, R12, R11 ;  /* 0x0000000c10007223 */ /* 0x000fca000000000b */
[----:B------:R-:W-:-:S04]  /*1550*/  SHF.R.U32.HI R3, RZ, 0x17, R0 ;  /* 0x00000017ff037819 */ /* 0x000fc80000011600 */
[----:B------:R-:W-:-:S05]  /*1560*/  LOP3.LUT R3, R3, 0xff, RZ, 0xc0, !PT ;  /* 0x000000ff03037812 */ /* 0x000fca00078ec0ff */
[----:B------:R-:W-:-:S04]  /*1570*/  IMAD.IADD R13, R3, 0x1, R10 ;  /* 0x00000001030d7824 */ /* 0x000fc800078e020a */
[----:B------:R-:W-:-:S05]  /*1580*/  VIADD R3, R13, 0xffffffff ;  /* 0xffffffff0d037836 */ /* 0x000fca0000000000 */
[----:B------:R-:W-:-:S13]  /*1590*/  ISETP.GE.U32.AND P0, PT, R3, 0xfe, PT ;  /* 0x000000fe0300780c */ /* 0x000fda0003f06070 */
[----:B------:R-:W-:Y:S05]  /*15a0*/  @!P0 BRA `(.L_x_22) ;  /* 0x0000000000808947 */ /* 0x000fea0003800000 */
[----:B------:R-:W-:-:S13]  /*15b0*/  ISETP.GT.AND P0, PT, R13, 0xfe, PT ;  /* 0x000000fe0d00780c */ /* 0x000fda0003f04270 */
[----:B------:R-:W-:Y:S05]  /*15c0*/  @P0 BRA `(.L_x_23) ;  /* 0x00000000006c0947 */ /* 0x000fea0003800000 */
[----:B------:R-:W-:-:S13]  /*15d0*/  ISETP.GE.AND P0, PT, R13, 0x1, PT ;  /* 0x000000010d00780c */ /* 0x000fda0003f06270 */
[----:B------:R-:W-:Y:S05]  /*15e0*/  @P0 BRA `(.L_x_24) ;  /* 0x0000000000740947 */ /* 0x000fea0003800000 */
[----:B------:R-:W-:Y:S02]  /*15f0*/  ISETP.GE.AND P0, PT, R13, -0x18, PT ;  /* 0xffffffe80d00780c */ /* 0x000fe40003f06270 */
[----:B------:R-:W-:-:S11]  /*1600*/  LOP3.LUT R0, R0, 0x80000000, RZ, 0xc0, !PT ;  /* 0x8000000000007812 */ /* 0x000fd600078ec0ff */
[----:B------:R-:W-:Y:S05]  /*1610*/  @!P0 BRA `(.L_x_24) ;  /* 0x0000000000688947 */ /* 0x000fea0003800000 */
[CCC-:B------:R-:W-:Y:S01]  /*1620*/  FFMA.RZ R3, R16.reuse, R12.reuse, R11.reuse ;  /* 0x0000000c10037223 */ /* 0x1c0fe2000000c00b */
[CCC-:B------:R-:W-:Y:S01]  /*1630*/  FFMA.RM R10, R16.reuse, R12.reuse, R11.reuse ;  /* 0x0000000c100a7223 */ /* 0x1c0fe2000000400b */
[C---:B------:R-:W-:Y:S02]  /*1640*/  ISETP.NE.AND P3, PT, R13.reuse, RZ, PT ;  /* 0x000000ff0d00720c */ /* 0x040fe40003f65270 */
[----:B------:R-:W-:Y:S02]  /*1650*/  ISETP.NE.AND P2, PT, R13, RZ, PT ;  /* 0x000000ff0d00720c */ /* 0x000fe40003f45270 */
[----:B------:R-:W-:Y:S01]  /*1660*/  LOP3.LUT R9, R3, 0x7fffff, RZ, 0xc0, !PT ;  /* 0x007fffff03097812 */ /* 0x000fe200078ec0ff */
[----:B------:R-:W-:Y:S01]  /*1670*/  FFMA.RP R3, R16, R12, R11 ;  /* 0x0000000c10037223 */ /* 0x000fe2000000800b */
[----:B------:R-:W-:Y:S02]  /*1680*/  VIADD R12, R13, 0x20 ;  /* 0x000000200d0c7836 */ /* 0x000fe40000000000 */
[----:B------:R-:W-:Y:S01]  /*1690*/  LOP3.LUT R9, R9, 0x800000, RZ, 0xfc, !PT ;  /* 0x0080000009097812 */ /* 0x000fe200078efcff */
[----:B------:R-:W-:Y:S01]  /*16a0*/  IMAD.MOV R11, RZ, RZ, -R13 ;  /* 0x000000ffff0b7224 */ /* 0x000fe200078e0a0d */
[----:B------:R-:W-:-:S02]  /*16b0*/  FSETP.NEU.FTZ.AND P0, PT, R3, R10, PT ;  /* 0x0000000a0300720b */ /* 0x000fc40003f1d000 */
[----:B------:R-:W-:Y:S02]  /*16c0*/  SHF.L.U32 R12, R9, R12, RZ ;  /* 0x0000000c090c7219 */ /* 0x000fe400000006ff */
[----:B------:R-:W-:Y:S02]  /*16d0*/  SEL R10, R11, RZ, P3 ;  /* 0x000000ff0b0a7207 */ /* 0x000fe40001800000 */
[----:B------:R-:W-:Y:S02]  /*16e0*/  ISETP.NE.AND P2, PT, R12, RZ, P2 ;  /* 0x000000ff0c00720c */ /* 0x000fe40001745270 */
[----:B------:R-:W-:Y:S02]  /*16f0*/  SHF.R.U32.HI R10, RZ, R10, R9 ;  /* 0x0000000aff0a7219 */ /* 0x000fe40000011609 */
[----:B------:R-:W-:Y:S02]  /*1700*/  PLOP3.LUT P0, PT, P0, P2, PT, 0xf8, 0x8f ;  /* 0x00000000008f781c */ /* 0x000fe40000705f70 */
[----:B------:R-:W-:-:S02]  /*1710*/  SHF.R.U32.HI R12, RZ, 0x1, R10 ;  /* 0x00000001ff0c7819 */ /* 0x000fc4000001160a */
[----:B------:R-:W-:-:S04]  /*1720*/  SEL R3, RZ, 0x1, !P0 ;  /* 0x00000001ff037807 */ /* 0x000fc80004000000 */
[----:B------:R-:W-:-:S04]  /*1730*/  LOP3.LUT R3, R3, 0x1, R12, 0xf8, !PT ;  /* 0x0000000103037812 */ /* 0x000fc800078ef80c */
[----:B------:R-:W-:-:S05]  /*1740*/  LOP3.LUT R3, R3, R10, RZ, 0xc0, !PT ;  /* 0x0000000a03037212 */ /* 0x000fca00078ec0ff */
[----:B------:R-:W-:-:S05]  /*1750*/  IMAD.IADD R3, R12, 0x1, R3 ;  /* 0x000000010c037824 */ /* 0x000fca00078e0203 */
[----:B------:R-:W-:Y:S01]  /*1760*/  LOP3.LUT R0, R3, R0, RZ, 0xfc, !PT ;  /* 0x0000000003007212 */ /* 0x000fe200078efcff */
[----:B------:R-:W-:Y:S06]  /*1770*/  BRA `(.L_x_24) ;  /* 0x0000000000107947 */ /* 0x000fec0003800000 */
.L_x_23:
[----:B------:R-:W-:-:S04]  /*1780*/  LOP3.LUT R0, R0, 0x80000000, RZ, 0xc0, !PT ;  /* 0x8000000000007812 */ /* 0x000fc800078ec0ff */
[----:B------:R-:W-:Y:S01]  /*1790*/  LOP3.LUT R0, R0, 0x7f800000, RZ, 0xfc, !PT ;  /* 0x7f80000000007812 */ /* 0x000fe200078efcff */
[----:B------:R-:W-:Y:S06]  /*17a0*/  BRA `(.L_x_24) ;  /* 0x0000000000047947 */ /* 0x000fec0003800000 */
.L_x_22:
[----:B------:R-:W-:-:S07]  /*17b0*/  IMAD R0, R10, 0x800000, R0 ;  /* 0x008000000a007824 */ /* 0x000fce00078e0200 */
.L_x_24:
[----:B------:R-:W-:Y:S05]  /*17c0*/  BSYNC.RECONVERGENT B3 ;  /* 0x0000000000037941 */ /* 0x000fea0003800200 */
.L_x_21:
[----:B------:R-:W-:Y:S05]  /*17d0*/  BRA `(.L_x_25) ;  /* 0x0000000000207947 */ /* 0x000fea0003800000 */
.L_x_20:
[----:B------:R-:W-:-:S04]  /*17e0*/  LOP3.LUT R0, R3, 0x80000000, R0, 0x48, !PT ;  /* 0x8000000003007812 */ /* 0x000fc800078e4800 */
[----:B------:R-:W-:Y:S01]  /*17f0*/  LOP3.LUT R0, R0, 0x7f800000, RZ, 0xfc, !PT ;  /* 0x7f80000000007812 */ /* 0x000fe200078efcff */
[----:B------:R-:W-:Y:S06]  /*1800*/  BRA `(.L_x_25) ;  /* 0x0000000000147947 */ /* 0x000fec0003800000 */
.L_x_19:
[----:B------:R-:W-:Y:S01]  /*1810*/  LOP3.LUT R0, R3, 0x80000000, R0, 0x48, !PT ;  /* 0x8000000003007812 */ /* 0x000fe200078e4800 */
[----:B------:R-:W-:Y:S06]  /*1820*/  BRA `(.L_x_25) ;  /* 0x00000000000c7947 */ /* 0x000fec0003800000 */
.L_x_18:
[----:B------:R-:W0:Y:S01]  /*1830*/  MUFU.RSQ R0, -QNAN ;  /* 0xffc0000000007908 */ /* 0x000e220000001400 */
[----:B------:R-:W-:Y:S05]  /*1840*/  BRA `(.L_x_25) ;  /* 0x0000000000047947 */ /* 0x000fea0003800000 */
.L_x_17:
[----:B------:R-:W-:-:S07]  /*1850*/  FADD.FTZ R0, R0, R3 ;  /* 0x0000000300007221 */ /* 0x000fce0000010000 */
.L_x_25:
[----:B------:R-:W-:Y:S05]  /*1860*/  BSYNC.RECONVERGENT B2 ;  /* 0x0000000000027941 */ /* 0x000fea0003800200 */
.L_x_15:
[----:B------:R-:W-:-:S04]  /*1870*/  IMAD.MOV.U32 R9, RZ, RZ, 0x0 ;  /* 0x00000000ff097424 */ /* 0x000fc800078e00ff */
[----:B0-----:R-:W-:Y:S05]  /*1880*/  RET.REL.NODEC R8 `(_Z54flashattn_fused_wmma_16x16_batched_softmax_warp_kernelPK6__halfS1_S1_Pfif) ;  /* 0xffffffe408dc7950 */ /* 0x001fea0003c3ffff */
.L_x_26:
[----:B------:R-:W-:-:S00]  /*1890*/  BRA `(.L_x_26) ;  /* 0xfffffffc00fc7947 */ /* 0x000fc0000383ffff */
[----:B------:R-:W-:-:S00]  /*18a0*/  NOP ;  /* 0x0000000000007918 */ /* 0x000fc00000000000 */
        /* <DEDUP_REMOVED lines=13> */
.L_x_27:


//--------------------- .nv.shared._Z54flashattn_fused_wmma_16x16_batched_softmax_warp_kernelPK6__halfS1_S1_Pfif --------------------------
	.section	.nv.shared._Z54flashattn_fused_wmma_16x16_batched_softmax_warp_kernelPK6__halfS1_S1_Pfif,"aw",@nobits
	.sectionflags	@""
	.align	4
.nv.shared._Z54flashattn_fused_wmma_16x16_batched_softmax_warp_kernelPK6__halfS1_S1_Pfif:
	.zero		3584


//--------------------- .nv.shared.reserved.0     --------------------------
	.section	.nv.shared.reserved.0,"aw",@nobits
	.weak		__nv_reservedSMEM_offset_0_alias
	.size		__nv_reservedSMEM_offset_0_alias, 0, 64
	.other		__nv_reservedSMEM_offset_0_alias,@"STO_CUDA_RESERVED_SHARED STV_DEFAULT"
__nv_reservedSMEM_offset_0_alias:
	.zero		0
	.zero		64


//--------------------- .nv.constant0._Z54flashattn_fused_wmma_16x16_batched_softmax_warp_kernelPK6__halfS1_S1_Pfif --------------------------
	.section	.nv.constant0._Z54flashattn_fused_wmma_16x16_batched_softmax_warp_kernelPK6__halfS1_S1_Pfif,"a",@progbits
	.sectionflags	@""
	.align	4
.nv.constant0._Z54flashattn_fused_wmma_16x16_batched_softmax_warp_kernelPK6__halfS1_S1_Pfif:
	.zero		936


//--------------------- SYMBOLS --------------------------

	.type		.nv.reservedSmem.offset0,@object
	.size		.nv.reservedSmem.offset0,0x4
	.type		.nv.reservedSmem.cap,@object
	.size		.nv.reservedSmem.cap,0x4
